	.target	sm_90a

	.elftype	@"ET_EXEC"


//--------------------- .note.nv.tkinfo           --------------------------
	.section	.note.nv.tkinfo,"",@"SHT_NOTE"
	.sectionflags	@"SHF_NOTE_NV_TKINFO"
	.tkinfo
        /*0018*/ 	.word	0x00000002
        /*0030*/ 	.string	""
        /*0030*/ 	.string	"ptxas"
        /*0030*/ 	.string	"Cuda compilation tools, release 13.0, V13.0.88"
        /*0030*/ 	.string	"Build cuda_13.0.r13.0/compiler.36424714_0"
        /*0030*/ 	.string	"-arch sm_90a -m 64 "



//--------------------- .note.nv.cuinfo           --------------------------
	.section	.note.nv.cuinfo,"",@"SHT_NOTE"
	.sectionflags	@"SHF_NOTE_NV_CUINFO"
        /*0018*/ 	.short	0x0002
        /*001a*/ 	.short	0x005a
        /*001c*/ 	.short	0x0082
	.zero		2


//--------------------- .nv.info                  --------------------------
	.section	.nv.info,"",@"SHT_CUDA_INFO"
	.align	4


	//----- nvinfo : EIATTR_REGCOUNT
	.align		4
        /*0000*/ 	.byte	0x04, 0x2f
        /*0002*/ 	.short	(.L_15 - .L_14)
	.align		4
.L_14:
        /*0004*/ 	.word	index@(_ZN7cutlass13device_kernelINS_4gemm6kernel13GemmUniversalIN4cute5tupleIJiiiiEEENS1_10collective13CollectiveMmaINS1_34MainloopSm90TmaGmmaWarpSpecializedILi18ENS5_IJNS4_1CILi4EEENSA_ILi1EEESC_EEENS1_35KernelTmaWarpSpecializedCooperativeEEENS5_IJNSA_ILi128EEENSA_ILi64EEENSA_ILi32EEEEEENS_10bfloat16_tENS5_IJlSC_lEEESK_SL_NS4_8TiledMMAINS4_8MMA_AtomIJNS4_4SM904GMMA27MMA_64x64x16_F32BF16BF16_SSILNSP_5MajorE0ELSR_0ELNSP_7ScaleInE1ELSS_1EEEEEENS4_6LayoutINS5_IJNSA_ILi2EEESC_SC_EEENS5_IJSC_NSA_ILi0EEESY_EEEEENS5_IJNS4_10UnderscoreES11_S11_EEEEENS4_13SM90_TMA_LOADENS4_14ComposedLayoutINS4_7SwizzleILi2ELi4ELi3EEENS4_18smem_ptr_flag_bitsILi16EEENSV_INS5_IJNSA_ILi8EEESI_EEENS5_IJSI_SC_EEEEEEEvNS4_8identityENS4_23SM90_TMA_LOAD_MULTICASTES1E_vS1F_EENS_8epilogue10collective6detail29Sm90TmaWarpSpecializedAdapterINS1J_15DefaultEpilogueISK_SL_SL_NS1I_6thread17LinearCombinationISK_Li1EffLNS1N_9ScaleType4KindE0ELNS_15FloatRoundStyleE2ESK_EENS1_15EpilogueDefaultEEEEEvvEEEEvNT_6ParamsE)
        /*0008*/ 	.word	0x000000a8


	//----- nvinfo : EIATTR_FRAME_SIZE
	.align		4
.L_15:
        /*000c*/ 	.byte	0x04, 0x11
        /*000e*/ 	.short	(.L_17 - .L_16)
	.align		4
.L_16:
        /*0010*/ 	.word	index@(_ZN7cutlass13device_kernelINS_4gemm6kernel13GemmUniversalIN4cute5tupleIJiiiiEEENS1_10collective13CollectiveMmaINS1_34MainloopSm90TmaGmmaWarpSpecializedILi18ENS5_IJNS4_1CILi4EEENSA_ILi1EEESC_EEENS1_35KernelTmaWarpSpecializedCooperativeEEENS5_IJNSA_ILi128EEENSA_ILi64EEENSA_ILi32EEEEEENS_10bfloat16_tENS5_IJlSC_lEEESK_SL_NS4_8TiledMMAINS4_8MMA_AtomIJNS4_4SM904GMMA27MMA_64x64x16_F32BF16BF16_SSILNSP_5MajorE0ELSR_0ELNSP_7ScaleInE1ELSS_1EEEEEENS4_6LayoutINS5_IJNSA_ILi2EEESC_SC_EEENS5_IJSC_NSA_ILi0EEESY_EEEEENS5_IJNS4_10UnderscoreES11_S11_EEEEENS4_13SM90_TMA_LOADENS4_14ComposedLayoutINS4_7SwizzleILi2ELi4ELi3EEENS4_18smem_ptr_flag_bitsILi16EEENSV_INS5_IJNSA_ILi8EEESI_EEENS5_IJSI_SC_EEEEEEEvNS4_8identityENS4_23SM90_TMA_LOAD_MULTICASTES1E_vS1F_EENS_8epilogue10collective6detail29Sm90TmaWarpSpecializedAdapterINS1J_15DefaultEpilogueISK_SL_SL_NS1I_6thread17LinearCombinationISK_Li1EffLNS1N_9ScaleType4KindE0ELNS_15FloatRoundStyleE2ESK_EENS1_15EpilogueDefaultEEEEEvvEEEEvNT_6ParamsE)
        /*0014*/ 	.word	0x00000000


	//----- nvinfo : EIATTR_MIN_STACK_SIZE
	.align		4
.L_17:
        /*0018*/ 	.byte	0x04, 0x12
        /*001a*/ 	.short	(.L_19 - .L_18)
	.align		4
.L_18:
        /*001c*/ 	.word	index@(_ZN7cutlass13device_kernelINS_4gemm6kernel13GemmUniversalIN4cute5tupleIJiiiiEEENS1_10collective13CollectiveMmaINS1_34MainloopSm90TmaGmmaWarpSpecializedILi18ENS5_IJNS4_1CILi4EEENSA_ILi1EEESC_EEENS1_35KernelTmaWarpSpecializedCooperativeEEENS5_IJNSA_ILi128EEENSA_ILi64EEENSA_ILi32EEEEEENS_10bfloat16_tENS5_IJlSC_lEEESK_SL_NS4_8TiledMMAINS4_8MMA_AtomIJNS4_4SM904GMMA27MMA_64x64x16_F32BF16BF16_SSILNSP_5MajorE0ELSR_0ELNSP_7ScaleInE1ELSS_1EEEEEENS4_6LayoutINS5_IJNSA_ILi2EEESC_SC_EEENS5_IJSC_NSA_ILi0EEESY_EEEEENS5_IJNS4_10UnderscoreES11_S11_EEEEENS4_13SM90_TMA_LOADENS4_14ComposedLayoutINS4_7SwizzleILi2ELi4ELi3EEENS4_18smem_ptr_flag_bitsILi16EEENSV_INS5_IJNSA_ILi8EEESI_EEENS5_IJSI_SC_EEEEEEEvNS4_8identityENS4_23SM90_TMA_LOAD_MULTICASTES1E_vS1F_EENS_8epilogue10collective6detail29Sm90TmaWarpSpecializedAdapterINS1J_15DefaultEpilogueISK_SL_SL_NS1I_6thread17LinearCombinationISK_Li1EffLNS1N_9ScaleType4KindE0ELNS_15FloatRoundStyleE2ESK_EENS1_15EpilogueDefaultEEEEEvvEEEEvNT_6ParamsE)
        /*0020*/ 	.word	0x00000000
.L_19:


//--------------------- .nv.compat                --------------------------
	.section	.nv.compat,"",@"SHT_CUDA_COMPAT_INFO"
	.align	4
        /*0000*/ 	.byte	0x02, 0x09, 0x01, 0x00, 0x02, 0x02, 0x04, 0x00, 0x02, 0x05, 0x05, 0x00, 0x03, 0x07, 0x01, 0x01
        /*0010*/ 	.byte	0x02, 0x03, 0x01, 0x00, 0x02, 0x06, 0x01, 0x00, 0x04, 0x0b, 0x08, 0x00, 0x00, 0x00, 0x00, 0x00
        /*0020*/ 	.byte	0x00, 0x00, 0x00, 0x00


//--------------------- .nv.info._ZN7cutlass13device_kernelINS_4gemm6kernel13GemmUniversalIN4cute5tupleIJiiiiEEENS1_10collective13CollectiveMmaINS1_34MainloopSm90TmaGmmaWarpSpecializedILi18ENS5_IJNS4_1CILi4EEENSA_ILi1EEESC_EEENS1_35KernelTmaWarpSpecializedCooperativeEEENS5_IJNSA_ILi128EEENSA_ILi64EEENSA_ILi32EEEEEENS_10bfloat16_tENS5_IJlSC_lEEESK_SL_NS4_8TiledMMAINS4_8MMA_AtomIJNS4_4SM904GMMA27MMA_64x64x16_F32BF16BF16_SSILNSP_5MajorE0ELSR_0ELNSP_7ScaleInE1ELSS_1EEEEEENS4_6LayoutINS5_IJNSA_ILi2EEESC_SC_EEENS5_IJSC_NSA_ILi0EEESY_EEEEENS5_IJNS4_10UnderscoreES11_S11_EEEEENS4_13SM90_TMA_LOADENS4_14ComposedLayoutINS4_7SwizzleILi2ELi4ELi3EEENS4_18smem_ptr_flag_bitsILi16EEENSV_INS5_IJNSA_ILi8EEESI_EEENS5_IJSI_SC_EEEEEEEvNS4_8identityENS4_23SM90_TMA_LOAD_MULTICASTES1E_vS1F_EENS_8epilogue10collective6detail29Sm90TmaWarpSpecializedAdapterINS1J_15DefaultEpilogueISK_SL_SL_NS1I_6thread17LinearCombinationISK_Li1EffLNS1N_9ScaleType4KindE0ELNS_15FloatRoundStyleE2ESK_EENS1_15EpilogueDefaultEEEEEvvEEEEvNT_6ParamsE --------------------------
	.section	.nv.info._ZN7cutlass13device_kernelINS_4gemm6kernel13GemmUniversalIN4cute5tupleIJiiiiEEENS1_10collective13CollectiveMmaINS1_34MainloopSm90TmaGmmaWarpSpecializedILi18ENS5_IJNS4_1CILi4EEENSA_ILi1EEESC_EEENS1_35KernelTmaWarpSpecializedCooperativeEEENS5_IJNSA_ILi128EEENSA_ILi64EEENSA_ILi32EEEEEENS_10bfloat16_tENS5_IJlSC_lEEESK_SL_NS4_8TiledMMAINS4_8MMA_AtomIJNS4_4SM904GMMA27MMA_64x64x16_F32BF16BF16_SSILNSP_5MajorE0ELSR_0ELNSP_7ScaleInE1ELSS_1EEEEEENS4_6LayoutINS5_IJNSA_ILi2EEESC_SC_EEENS5_IJSC_NSA_ILi0EEESY_EEEEENS5_IJNS4_10UnderscoreES11_S11_EEEEENS4_13SM90_TMA_LOADENS4_14ComposedLayoutINS4_7SwizzleILi2ELi4ELi3EEENS4_18smem_ptr_flag_bitsILi16EEENSV_INS5_IJNSA_ILi8EEESI_EEENS5_IJSI_SC_EEEEEEEvNS4_8identityENS4_23SM90_TMA_LOAD_MULTICASTES1E_vS1F_EENS_8epilogue10collective6detail29Sm90TmaWarpSpecializedAdapterINS1J_15DefaultEpilogueISK_SL_SL_NS1I_6thread17LinearCombinationISK_Li1EffLNS1N_9ScaleType4KindE0ELNS_15FloatRoundStyleE2ESK_EENS1_15EpilogueDefaultEEEEEvvEEEEvNT_6ParamsE,"",@"SHT_CUDA_INFO"
	.sectionflags	@""
	.align	4


	//----- nvinfo : EIATTR_CUDA_API_VERSION
	.align		4
        /*0000*/ 	.byte	0x04, 0x37
        /*0002*/ 	.short	(.L_21 - .L_20)
.L_20:
        /*0004*/ 	.word	0x00000082


	//----- nvinfo : EIATTR_KPARAM_INFO
	.align		4
.L_21:
        /*0008*/ 	.byte	0x04, 0x17
        /*000a*/ 	.short	(.L_23 - .L_22)
.L_22:
        /*000c*/ 	.word	0x00000000
        /*0010*/ 	.short	0x0000
        /*0012*/ 	.short	0x0070
        /*0014*/ 	.byte	0x00, 0xf0, 0x01, 0x10


	//----- nvinfo : EIATTR_SPARSE_MMA_MASK
	.align		4
.L_23:
        /*0018*/ 	.byte	0x03, 0x50
        /*001a*/ 	.short	0x0000


	//----- nvinfo : EIATTR_MAXREG_COUNT
	.align		4
        /*001c*/ 	.byte	0x03, 0x1b
        /*001e*/ 	.short	0x00a8


	//----- nvinfo : EIATTR_NUM_BARRIERS
	.align		4
        /*0020*/ 	.byte	0x02, 0x4c
        /*0022*/ 	.byte	0x01
	.zero		1


	//----- nvinfo : EIATTR_EXTERNS
	.align		4
        /*0024*/ 	.byte	0x04, 0x0f
        /*0026*/ 	.short	(.L_25 - .L_24)


	//   ....[0]....
	.align		4
.L_24:
        /*0028*/ 	.word	index@(__assertfail)


	//----- nvinfo : EIATTR_MERCURY_ISA_VERSION
	.align		4
.L_25:
        /*002c*/ 	.byte	0x03, 0x5f
        /*002e*/ 	.short	0x0101


	//----- nvinfo : EIATTR_INT_WARP_WIDE_INSTR_OFFSETS
	.align		4
        /*0030*/ 	.byte	0x04, 0x31
        /*0032*/ 	.short	(.L_27 - .L_26)


	//   ....[0]....
.L_26:
        /*0034*/ 	.word	0x00000670


	//   ....[1]....
        /*0038*/ 	.word	0x000006a0


	//   ....[2]....
        /*003c*/ 	.word	0x00000850


	//----- nvinfo : EIATTR_COOP_GROUP_MASK_REGIDS
	.align		4
.L_27:
        /*0040*/ 	.byte	0x04, 0x29
        /*0042*/ 	.short	(.L_29 - .L_28)


	//   ....[0]....
.L_28:
        /*0044*/ 	.word	0xffffffff


	//   ....[1]....
        /*0048*/ 	.word	0xffffffff


	//   ....[2]....
        /*004c*/ 	.word	0xffffffff


	//   ....[3]....
        /*0050*/ 	.word	0xffffffff


	//   ....[4]....
        /*0054*/ 	.word	0xffffffff


	//   ....[5]....
        /*0058*/ 	.word	0xffffffff


	//----- nvinfo : EIATTR_COOP_GROUP_INSTR_OFFSETS
	.align		4
.L_29:
        /*005c*/ 	.byte	0x04, 0x28
        /*005e*/ 	.short	(.L_31 - .L_30)


	//   ....[0]....
.L_30:
        /*0060*/ 	.word	0x00000060


	//   ....[1]....
        /*0064*/ 	.word	0x00000070


	//   ....[2]....
        /*0068*/ 	.word	0x00000130


	//   ....[3]....
        /*006c*/ 	.word	0x000004c0


	//   ....[4]....
        /*0070*/ 	.word	0x00000a00


	//   ....[5]....
        /*0074*/ 	.word	0x00001440


	//----- nvinfo : EIATTR_REG_RECONFIG
	.align		4
.L_31:
        /*0078*/ 	.byte	0x01, 0x54
	.zero		2


	//----- nvinfo : EIATTR_SYSCALL_OFFSETS
	.align		4
        /*007c*/ 	.byte	0x04, 0x46
        /*007e*/ 	.short	(.L_33 - .L_32)


	//   ....[0]....
.L_32:
        /*0080*/ 	.word	0x00001600


	//----- nvinfo : EIATTR_MBARRIER_INSTR_OFFSETS
	.align		4
.L_33:
        /*0084*/ 	.byte	0x04, 0x39
        /*0086*/ 	.short	(.L_35 - .L_34)


	//   ....[0]....
.L_34:
        /*0088*/ 	.word	0x00000250
        /*008c*/ 	.word	0x000000ff
        /*0090*/ 	.word	0x00000000
        /*0094*/ 	.short	0x0100
        /*0096*/ 	.byte	0x08
	.zero		1


	//   ....[1]....
        /*0098*/ 	.word	0x00000260
        /*009c*/ 	.word	0x000000ff
        /*00a0*/ 	.word	0x00000090
        /*00a4*/ 	.short	0x0100
        /*00a6*/ 	.byte	0x08
	.zero		1


	//   ....[2]....
        /*00a8*/ 	.word	0x00000270
        /*00ac*/ 	.word	0x000000ff
        /*00b0*/ 	.word	0x00000008
        /*00b4*/ 	.short	0x0100
        /*00b6*/ 	.byte	0x08
	.zero		1


	//   ....[3]....
        /*00b8*/ 	.word	0x00000280
        /*00bc*/ 	.word	0x000000ff
        /*00c0*/ 	.word	0x00000098
        /*00c4*/ 	.short	0x0100
        /*00c6*/ 	.byte	0x08
	.zero		1


	//   ....[4]....
        /*00c8*/ 	.word	0x00000290
        /*00cc*/ 	.word	0x000000ff
        /*00d0*/ 	.word	0x00000010
        /*00d4*/ 	.short	0x0100
        /*00d6*/ 	.byte	0x08
	.zero		1


	//   ....[5]....
        /*00d8*/ 	.word	0x000002a0
        /*00dc*/ 	.word	0x000000ff
        /*00e0*/ 	.word	0x000000a0
        /*00e4*/ 	.short	0x0100
        /*00e6*/ 	.byte	0x08
	.zero		1


	//   ....[6]....
        /*00e8*/ 	.word	0x000002b0
        /*00ec*/ 	.word	0x000000ff
        /*00f0*/ 	.word	0x00000018
        /*00f4*/ 	.short	0x0100
        /*00f6*/ 	.byte	0x08
	.zero		1


	//   ....[7]....
        /*00f8*/ 	.word	0x000002c0
        /*00fc*/ 	.word	0x000000ff
        /*0100*/ 	.word	0x000000a8
        /*0104*/ 	.short	0x0100
        /*0106*/ 	.byte	0x08
	.zero		1


	//   ....[8]....
        /*0108*/ 	.word	0x000002d0
        /*010c*/ 	.word	0x000000ff
        /*0110*/ 	.word	0x00000020
        /*0114*/ 	.short	0x0100
        /*0116*/ 	.byte	0x08
	.zero		1


	//   ....[9]....
        /*0118*/ 	.word	0x000002e0
        /*011c*/ 	.word	0x000000ff
        /*0120*/ 	.word	0x000000b0
        /*0124*/ 	.short	0x0100
        /*0126*/ 	.byte	0x08
	.zero		1


	//   ....[10]....
        /*0128*/ 	.word	0x000002f0
        /*012c*/ 	.word	0x000000ff
        /*0130*/ 	.word	0x00000028
        /*0134*/ 	.short	0x0100
        /*0136*/ 	.byte	0x08
	.zero		1


	//   ....[11]....
        /*0138*/ 	.word	0x00000300
        /*013c*/ 	.word	0x000000ff
        /*0140*/ 	.word	0x000000b8
        /*0144*/ 	.short	0x0100
        /*0146*/ 	.byte	0x08
	.zero		1


	//   ....[12]....
        /*0148*/ 	.word	0x00000310
        /*014c*/ 	.word	0x000000ff
        /*0150*/ 	.word	0x00000030
        /*0154*/ 	.short	0x0100
        /*0156*/ 	.byte	0x08
	.zero		1


	//   ....[13]....
        /*0158*/ 	.word	0x00000320
        /*015c*/ 	.word	0x000000ff
        /*0160*/ 	.word	0x000000c0
        /*0164*/ 	.short	0x0100
        /*0166*/ 	.byte	0x08
	.zero		1


	//   ....[14]....
        /*0168*/ 	.word	0x00000330
        /*016c*/ 	.word	0x000000ff
        /*0170*/ 	.word	0x00000038
        /*0174*/ 	.short	0x0100
        /*0176*/ 	.byte	0x08
	.zero		1


	//   ....[15]....
        /*0178*/ 	.word	0x00000340
        /*017c*/ 	.word	0x000000ff
        /*0180*/ 	.word	0x000000c8
        /*0184*/ 	.short	0x0100
        /*0186*/ 	.byte	0x08
	.zero		1


	//   ....[16]....
        /*0188*/ 	.word	0x00000350
        /*018c*/ 	.word	0x000000ff
        /*0190*/ 	.word	0x00000040
        /*0194*/ 	.short	0x0100
        /*0196*/ 	.byte	0x08
	.zero		1


	//   ....[17]....
        /*0198*/ 	.word	0x00000360
        /*019c*/ 	.word	0x000000ff
        /*01a0*/ 	.word	0x000000d0
        /*01a4*/ 	.short	0x0100
        /*01a6*/ 	.byte	0x08
	.zero		1


	//   ....[18]....
        /*01a8*/ 	.word	0x00000370
        /*01ac*/ 	.word	0x000000ff
        /*01b0*/ 	.word	0x00000048
        /*01b4*/ 	.short	0x0100
        /*01b6*/ 	.byte	0x08
	.zero		1


	//   ....[19]....
        /*01b8*/ 	.word	0x00000380
        /*01bc*/ 	.word	0x000000ff
        /*01c0*/ 	.word	0x000000d8
        /*01c4*/ 	.short	0x0100
        /*01c6*/ 	.byte	0x08
	.zero		1


	//   ....[20]....
        /*01c8*/ 	.word	0x00000390
        /*01cc*/ 	.word	0x000000ff
        /*01d0*/ 	.word	0x00000050
        /*01d4*/ 	.short	0x0100
        /*01d6*/ 	.byte	0x08
	.zero		1


	//   ....[21]....
        /*01d8*/ 	.word	0x000003a0
        /*01dc*/ 	.word	0x000000ff
        /*01e0*/ 	.word	0x000000e0
        /*01e4*/ 	.short	0x0100
        /*01e6*/ 	.byte	0x08
	.zero		1


	//   ....[22]....
        /*01e8*/ 	.word	0x000003b0
        /*01ec*/ 	.word	0x000000ff
        /*01f0*/ 	.word	0x00000058
        /*01f4*/ 	.short	0x0100
        /*01f6*/ 	.byte	0x08
	.zero		1


	//   ....[23]....
        /*01f8*/ 	.word	0x000003c0
        /*01fc*/ 	.word	0x000000ff
        /*0200*/ 	.word	0x000000e8
        /*0204*/ 	.short	0x0100
        /*0206*/ 	.byte	0x08
	.zero		1


	//   ....[24]....
        /*0208*/ 	.word	0x000003d0
        /*020c*/ 	.word	0x000000ff
        /*0210*/ 	.word	0x00000060
        /*0214*/ 	.short	0x0100
        /*0216*/ 	.byte	0x08
	.zero		1


	//   ....[25]....
        /*0218*/ 	.word	0x000003e0
        /*021c*/ 	.word	0x000000ff
        /*0220*/ 	.word	0x000000f0
        /*0224*/ 	.short	0x0100
        /*0226*/ 	.byte	0x08
	.zero		1


	//   ....[26]....
        /*0228*/ 	.word	0x000003f0
        /*022c*/ 	.word	0x000000ff
        /*0230*/ 	.word	0x00000068
        /*0234*/ 	.short	0x0100
        /*0236*/ 	.byte	0x08
	.zero		1


	//   ....[27]....
        /*0238*/ 	.word	0x00000400
        /*023c*/ 	.word	0x000000ff
        /*0240*/ 	.word	0x000000f8
        /*0244*/ 	.short	0x0100
        /*0246*/ 	.byte	0x08
	.zero		1


	//   ....[28]....
        /*0248*/ 	.word	0x00000410
        /*024c*/ 	.word	0x000000ff
        /*0250*/ 	.word	0x00000070
        /*0254*/ 	.short	0x0100
        /*0256*/ 	.byte	0x08
	.zero		1


	//   ....[29]....
        /*0258*/ 	.word	0x00000420
        /*025c*/ 	.word	0x000000ff
        /*0260*/ 	.word	0x00000100
        /*0264*/ 	.short	0x0100
        /*0266*/ 	.byte	0x08
	.zero		1


	//   ....[30]....
        /*0268*/ 	.word	0x00000430
        /*026c*/ 	.word	0x000000ff
        /*0270*/ 	.word	0x00000078
        /*0274*/ 	.short	0x0100
        /*0276*/ 	.byte	0x08
	.zero		1


	//   ....[31]....
        /*0278*/ 	.word	0x00000440
        /*027c*/ 	.word	0x000000ff
        /*0280*/ 	.word	0x00000108
        /*0284*/ 	.short	0x0100
        /*0286*/ 	.byte	0x08
	.zero		1


	//   ....[32]....
        /*0288*/ 	.word	0x00000450
        /*028c*/ 	.word	0x000000ff
        /*0290*/ 	.word	0x00000080
        /*0294*/ 	.short	0x0100
        /*0296*/ 	.byte	0x08
	.zero		1


	//   ....[33]....
        /*0298*/ 	.word	0x00000460
        /*029c*/ 	.word	0x000000ff
        /*02a0*/ 	.word	0x00000110
        /*02a4*/ 	.short	0x0100
        /*02a6*/ 	.byte	0x08
	.zero		1


	//   ....[34]....
        /*02a8*/ 	.word	0x00000470
        /*02ac*/ 	.word	0x000000ff
        /*02b0*/ 	.word	0x00000088
        /*02b4*/ 	.short	0x0100
        /*02b6*/ 	.byte	0x08
	.zero		1


	//   ....[35]....
        /*02b8*/ 	.word	0x00000480
        /*02bc*/ 	.word	0x000000ff
        /*02c0*/ 	.word	0x00000118
        /*02c4*/ 	.short	0x0100
        /*02c6*/ 	.byte	0x08
	.zero		1


	//   ....[36]....
        /*02c8*/ 	.word	0x000008e0
        /*02cc*/ 	.word	0x000000ff
        /*02d0*/ 	.word	0x00000130
        /*02d4*/ 	.short	0x0100
        /*02d6*/ 	.byte	0x06
	.zero		1


	//   ....[37]....
        /*02d8*/ 	.word	0x00000980
        /*02dc*/ 	.word	0x000000ff
        /*02e0*/ 	.word	0x00000138
        /*02e4*/ 	.short	0x0100
        /*02e6*/ 	.byte	0x06
	.zero		1


	//   ....[38]....
        /*02e8*/ 	.word	0x000016c0
        /*02ec*/ 	.word	0x00000003
        /*02f0*/ 	.word	0x00000000
        /*02f4*/ 	.short	0x010a
        /*02f6*/ 	.byte	0x3f
	.zero		1


	//   ....[39]....
        /*02f8*/ 	.word	0x00001700
        /*02fc*/ 	.word	0x00000003
        /*0300*/ 	.word	0x00000000
        /*0304*/ 	.short	0x010a
        /*0306*/ 	.byte	0x3f
	.zero		1


	//   ....[40]....
        /*0308*/ 	.word	0x000019d0
        /*030c*/ 	.word	0x00000005
        /*0310*/ 	.word	0x00000000
        /*0314*/ 	.short	0x010a
        /*0316*/ 	.byte	0x3f
	.zero		1


	//   ....[41]....
        /*0318*/ 	.word	0x00001a10
        /*031c*/ 	.word	0x00000005
        /*0320*/ 	.word	0x00000000
        /*0324*/ 	.short	0x010a
        /*0326*/ 	.byte	0x3f
	.zero		1


	//   ....[42]....
        /*0328*/ 	.word	0x00001b70
        /*032c*/ 	.word	0x00000005
        /*0330*/ 	.word	0x00000000
        /*0334*/ 	.short	0x0101
        /*0336*/ 	.byte	0x3f
	.zero		1


	//   ....[43]....
        /*0338*/ 	.word	0x00001d90
        /*033c*/ 	.word	0x00000003
        /*0340*/ 	.word	0x00000000
        /*0344*/ 	.short	0x0101
        /*0346*/ 	.byte	0x3f
	.zero		1


	//   ....[44]....
        /*0348*/ 	.word	0x000052a0
        /*034c*/ 	.word	0x00000017
        /*0350*/ 	.word	0x00000090
        /*0354*/ 	.short	0x010a
        /*0356*/ 	.byte	0x3f
	.zero		1


	//   ....[45]....
        /*0358*/ 	.word	0x00005610
        /*035c*/ 	.word	0x00000003
        /*0360*/ 	.word	0x00000138
        /*0364*/ 	.short	0x0101
        /*0366*/ 	.byte	0x3f
	.zero		1


	//   ....[46]....
        /*0368*/ 	.word	0x00005d70
        /*036c*/ 	.word	0x00000007
        /*0370*/ 	.word	0x00000000
        /*0374*/ 	.short	0x010a
        /*0376*/ 	.byte	0x3f
	.zero		1


	//   ....[47]....
        /*0378*/ 	.word	0x00005df0
        /*037c*/ 	.word	0x00000008
        /*0380*/ 	.word	0x00000000
        /*0384*/ 	.short	0x010a
        /*0386*/ 	.byte	0x3f
	.zero		1


	//   ....[48]....
        /*0388*/ 	.word	0x00005e80
        /*038c*/ 	.word	0x00000009
        /*0390*/ 	.word	0x00000000
        /*0394*/ 	.short	0x010a
        /*0396*/ 	.byte	0x3f
	.zero		1


	//   ....[49]....
        /*0398*/ 	.word	0x00005f10
        /*039c*/ 	.word	0x00000008
        /*03a0*/ 	.word	0x00000000
        /*03a4*/ 	.short	0x010a
        /*03a6*/ 	.byte	0x3f
	.zero		1


	//   ....[50]....
        /*03a8*/ 	.word	0x00005fa0
        /*03ac*/ 	.word	0x00000009
        /*03b0*/ 	.word	0x00000000
        /*03b4*/ 	.short	0x010a
        /*03b6*/ 	.byte	0x3f
	.zero		1


	//   ....[51]....
        /*03b8*/ 	.word	0x00006030
        /*03bc*/ 	.word	0x00000008
        /*03c0*/ 	.word	0x00000000
        /*03c4*/ 	.short	0x010a
        /*03c6*/ 	.byte	0x3f
	.zero		1


	//   ....[52]....
        /*03c8*/ 	.word	0x000060c0
        /*03cc*/ 	.word	0x00000009
        /*03d0*/ 	.word	0x00000000
        /*03d4*/ 	.short	0x010a
        /*03d6*/ 	.byte	0x3f
	.zero		1


	//   ....[53]....
        /*03d8*/ 	.word	0x00006150
        /*03dc*/ 	.word	0x00000008
        /*03e0*/ 	.word	0x00000000
        /*03e4*/ 	.short	0x010a
        /*03e6*/ 	.byte	0x3f
	.zero		1


	//   ....[54]....
        /*03e8*/ 	.word	0x000061e0
        /*03ec*/ 	.word	0x00000009
        /*03f0*/ 	.word	0x00000000
        /*03f4*/ 	.short	0x010a
        /*03f6*/ 	.byte	0x3f
	.zero		1


	//   ....[55]....
        /*03f8*/ 	.word	0x00006270
        /*03fc*/ 	.word	0x00000008
        /*0400*/ 	.word	0x00000000
        /*0404*/ 	.short	0x010a
        /*0406*/ 	.byte	0x3f
	.zero		1


	//   ....[56]....
        /*0408*/ 	.word	0x00006300
        /*040c*/ 	.word	0x00000009
        /*0410*/ 	.word	0x00000000
        /*0414*/ 	.short	0x010a
        /*0416*/ 	.byte	0x3f
	.zero		1


	//   ....[57]....
        /*0418*/ 	.word	0x00006390
        /*041c*/ 	.word	0x00000008
        /*0420*/ 	.word	0x00000000
        /*0424*/ 	.short	0x010a
        /*0426*/ 	.byte	0x3f
	.zero		1


	//   ....[58]....
        /*0428*/ 	.word	0x00006420
        /*042c*/ 	.word	0x00000009
        /*0430*/ 	.word	0x00000000
        /*0434*/ 	.short	0x010a
        /*0436*/ 	.byte	0x3f
	.zero		1


	//   ....[59]....
        /*0438*/ 	.word	0x000064b0
        /*043c*/ 	.word	0x00000008
        /*0440*/ 	.word	0x00000000
        /*0444*/ 	.short	0x010a
        /*0446*/ 	.byte	0x3f
	.zero		1


	//   ....[60]....
        /*0448*/ 	.word	0x00006540
        /*044c*/ 	.word	0x00000009
        /*0450*/ 	.word	0x00000000
        /*0454*/ 	.short	0x010a
        /*0456*/ 	.byte	0x3f
	.zero		1


	//   ....[61]....
        /*0458*/ 	.word	0x000065d0
        /*045c*/ 	.word	0x00000008
        /*0460*/ 	.word	0x00000000
        /*0464*/ 	.short	0x010a
        /*0466*/ 	.byte	0x3f
	.zero		1


	//   ....[62]....
        /*0468*/ 	.word	0x00006660
        /*046c*/ 	.word	0x0000000b
        /*0470*/ 	.word	0x00000000
        /*0474*/ 	.short	0x010a
        /*0476*/ 	.byte	0x3f
	.zero		1


	//   ....[63]....
        /*0478*/ 	.word	0x000066f0
        /*047c*/ 	.word	0x00000003
        /*0480*/ 	.word	0x00000000
        /*0484*/ 	.short	0x010a
        /*0486*/ 	.byte	0x3f
	.zero		1


	//   ....[64]....
        /*0488*/ 	.word	0x00006750
        /*048c*/ 	.word	0x00000003
        /*0490*/ 	.word	0x00000000
        /*0494*/ 	.short	0x010a
        /*0496*/ 	.byte	0x3f
	.zero		1


	//   ....[65]....
        /*0498*/ 	.word	0x000067a0
        /*049c*/ 	.word	0x00000005
        /*04a0*/ 	.word	0x00000000
        /*04a4*/ 	.short	0x010a
        /*04a6*/ 	.byte	0x3f
	.zero		1


	//   ....[66]....
        /*04a8*/ 	.word	0x00006870
        /*04ac*/ 	.word	0x00000017
        /*04b0*/ 	.word	0x00000090
        /*04b4*/ 	.short	0x010a
        /*04b6*/ 	.byte	0x3f
	.zero		1


	//   ....[67]....
        /*04b8*/ 	.word	0x00006940
        /*04bc*/ 	.word	0x00000007
        /*04c0*/ 	.word	0x00000000
        /*04c4*/ 	.short	0x010a
        /*04c6*/ 	.byte	0x3f
	.zero		1


	//   ....[68]....
        /*04c8*/ 	.word	0x00006990
        /*04cc*/ 	.word	0x00000008
        /*04d0*/ 	.word	0x00000000
        /*04d4*/ 	.short	0x010a
        /*04d6*/ 	.byte	0x3f
	.zero		1


	//   ....[69]....
        /*04d8*/ 	.word	0x000069e0
        /*04dc*/ 	.word	0x00000009
        /*04e0*/ 	.word	0x00000000
        /*04e4*/ 	.short	0x010a
        /*04e6*/ 	.byte	0x3f
	.zero		1


	//   ....[70]....
        /*04e8*/ 	.word	0x00006a30
        /*04ec*/ 	.word	0x00000008
        /*04f0*/ 	.word	0x00000000
        /*04f4*/ 	.short	0x010a
        /*04f6*/ 	.byte	0x3f
	.zero		1


	//   ....[71]....
        /*04f8*/ 	.word	0x00006a80
        /*04fc*/ 	.word	0x00000009
        /*0500*/ 	.word	0x00000000
        /*0504*/ 	.short	0x010a
        /*0506*/ 	.byte	0x3f
	.zero		1


	//   ....[72]....
        /*0508*/ 	.word	0x00006ad0
        /*050c*/ 	.word	0x00000008
        /*0510*/ 	.word	0x00000000
        /*0514*/ 	.short	0x010a
        /*0516*/ 	.byte	0x3f
	.zero		1


	//   ....[73]....
        /*0518*/ 	.word	0x00006b20
        /*051c*/ 	.word	0x00000009
        /*0520*/ 	.word	0x00000000
        /*0524*/ 	.short	0x010a
        /*0526*/ 	.byte	0x3f
	.zero		1


	//   ....[74]....
        /*0528*/ 	.word	0x00006b70
        /*052c*/ 	.word	0x00000008
        /*0530*/ 	.word	0x00000000
        /*0534*/ 	.short	0x010a
        /*0536*/ 	.byte	0x3f
	.zero		1


	//   ....[75]....
        /*0538*/ 	.word	0x00006bc0
        /*053c*/ 	.word	0x00000009
        /*0540*/ 	.word	0x00000000
        /*0544*/ 	.short	0x010a
        /*0546*/ 	.byte	0x3f
	.zero		1


	//   ....[76]....
        /*0548*/ 	.word	0x00006c10
        /*054c*/ 	.word	0x00000008
        /*0550*/ 	.word	0x00000000
        /*0554*/ 	.short	0x010a
        /*0556*/ 	.byte	0x3f
	.zero		1


	//   ....[77]....
        /*0558*/ 	.word	0x00006c60
        /*055c*/ 	.word	0x00000009
        /*0560*/ 	.word	0x00000000
        /*0564*/ 	.short	0x010a
        /*0566*/ 	.byte	0x3f
	.zero		1


	//   ....[78]....
        /*0568*/ 	.word	0x00006cb0
        /*056c*/ 	.word	0x00000008
        /*0570*/ 	.word	0x00000000
        /*0574*/ 	.short	0x010a
        /*0576*/ 	.byte	0x3f
	.zero		1


	//   ....[79]....
        /*0578*/ 	.word	0x00006d00
        /*057c*/ 	.word	0x00000009
        /*0580*/ 	.word	0x00000000
        /*0584*/ 	.short	0x010a
        /*0586*/ 	.byte	0x3f
	.zero		1


	//   ....[80]....
        /*0588*/ 	.word	0x00006d50
        /*058c*/ 	.word	0x00000008
        /*0590*/ 	.word	0x00000000
        /*0594*/ 	.short	0x010a
        /*0596*/ 	.byte	0x3f
	.zero		1


	//   ....[81]....
        /*0598*/ 	.word	0x00006da0
        /*059c*/ 	.word	0x00000009
        /*05a0*/ 	.word	0x00000000
        /*05a4*/ 	.short	0x010a
        /*05a6*/ 	.byte	0x3f
	.zero		1


	//   ....[82]....
        /*05a8*/ 	.word	0x00006df0
        /*05ac*/ 	.word	0x00000008
        /*05b0*/ 	.word	0x00000000
        /*05b4*/ 	.short	0x010a
        /*05b6*/ 	.byte	0x3f
	.zero		1


	//   ....[83]....
        /*05b8*/ 	.word	0x00006e40
        /*05bc*/ 	.word	0x0000000b
        /*05c0*/ 	.word	0x00000000
        /*05c4*/ 	.short	0x010a
        /*05c6*/ 	.byte	0x3f
	.zero		1


	//----- nvinfo : EIATTR_NUM_MBARRIERS
	.align		4
.L_35:
        /*05c8*/ 	.byte	0x03, 0x38
        /*05ca*/ 	.short	0x0026


	//----- nvinfo : EIATTR_EXIT_INSTR_OFFSETS
	.align		4
        /*05cc*/ 	.byte	0x04, 0x1c
        /*05ce*/ 	.short	(.L_37 - .L_36)


	//   ....[0]....
.L_36:
        /*05d0*/ 	.word	0x00000b60


	//   ....[1]....
        /*05d4*/ 	.word	0x00001370


	//   ....[2]....
        /*05d8*/ 	.word	0x000049b0


	//   ....[3]....
        /*05dc*/ 	.word	0x00004f10


	//   ....[4]....
        /*05e0*/ 	.word	0x00006740


	//----- nvinfo : EIATTR_MAX_THREADS
	.align		4
.L_37:
        /*05e4*/ 	.byte	0x04, 0x05
        /*05e6*/ 	.short	(.L_39 - .L_38)
.L_38:
        /*05e8*/ 	.word	0x00000180
        /*05ec*/ 	.word	0x00000001
        /*05f0*/ 	.word	0x00000001


	//----- nvinfo : EIATTR_CRS_STACK_SIZE
	.align		4
.L_39:
        /*05f4*/ 	.byte	0x04, 0x1e
        /*05f6*/ 	.short	(.L_41 - .L_40)
.L_40:
        /*05f8*/ 	.word	0x00000000


	//----- nvinfo : EIATTR_CBANK_PARAM_SIZE
	.align		4
.L_41:
        /*05fc*/ 	.byte	0x03, 0x19
        /*05fe*/ 	.short	0x0470


	//----- nvinfo : EIATTR_PARAM_CBANK
	.align		4
        /*0600*/ 	.byte	0x04, 0x0a
        /*0602*/ 	.short	(.L_43 - .L_42)
	.align		4
.L_42:
        /*0604*/ 	.word	index@(.nv.constant0._ZN7cutlass13device_kernelINS_4gemm6kernel13GemmUniversalIN4cute5tupleIJiiiiEEENS1_10collective13CollectiveMmaINS1_34MainloopSm90TmaGmmaWarpSpecializedILi18ENS5_IJNS4_1CILi4EEENSA_ILi1EEESC_EEENS1_35KernelTmaWarpSpecializedCooperativeEEENS5_IJNSA_ILi128EEENSA_ILi64EEENSA_ILi32EEEEEENS_10bfloat16_tENS5_IJlSC_lEEESK_SL_NS4_8TiledMMAINS4_8MMA_AtomIJNS4_4SM904GMMA27MMA_64x64x16_F32BF16BF16_SSILNSP_5MajorE0ELSR_0ELNSP_7ScaleInE1ELSS_1EEEEEENS4_6LayoutINS5_IJNSA_ILi2EEESC_SC_EEENS5_IJSC_NSA_ILi0EEESY_EEEEENS5_IJNS4_10UnderscoreES11_S11_EEEEENS4_13SM90_TMA_LOADENS4_14ComposedLayoutINS4_7SwizzleILi2ELi4ELi3EEENS4_18smem_ptr_flag_bitsILi16EEENSV_INS5_IJNSA_ILi8EEESI_EEENS5_IJSI_SC_EEEEEEEvNS4_8identityENS4_23SM90_TMA_LOAD_MULTICASTES1E_vS1F_EENS_8epilogue10collective6detail29Sm90TmaWarpSpecializedAdapterINS1J_15DefaultEpilogueISK_SL_SL_NS1I_6thread17LinearCombinationISK_Li1EffLNS1N_9ScaleType4KindE0ELNS_15FloatRoundStyleE2ESK_EENS1_15EpilogueDefaultEEEEEvvEEEEvNT_6ParamsE)
        /*0608*/ 	.short	0x0210
        /*060a*/ 	.short	0x0470


	//----- nvinfo : EIATTR_SW_WAR
	.align		4
.L_43:
        /*060c*/ 	.byte	0x04, 0x36
        /*060e*/ 	.short	(.L_45 - .L_44)
.L_44:
        /*0610*/ 	.word	0x00000008
.L_45:


//--------------------- .nv.callgraph             --------------------------
	.section	.nv.callgraph,"",@"SHT_CUDA_CALLGRAPH"
	.align	4
	.sectionentsize	8
	.align		4
        /*0000*/ 	.word	0x00000000
	.align		4
        /*0004*/ 	.word	0xffffffff
	.align		4
        /*0008*/ 	.word	index@(_ZN7cutlass13device_kernelINS_4gemm6kernel13GemmUniversalIN4cute5tupleIJiiiiEEENS1_10collective13CollectiveMmaINS1_34MainloopSm90TmaGmmaWarpSpecializedILi18ENS5_IJNS4_1CILi4EEENSA_ILi1EEESC_EEENS1_35KernelTmaWarpSpecializedCooperativeEEENS5_IJNSA_ILi128EEENSA_ILi64EEENSA_ILi32EEEEEENS_10bfloat16_tENS5_IJlSC_lEEESK_SL_NS4_8TiledMMAINS4_8MMA_AtomIJNS4_4SM904GMMA27MMA_64x64x16_F32BF16BF16_SSILNSP_5MajorE0ELSR_0ELNSP_7ScaleInE1ELSS_1EEEEEENS4_6LayoutINS5_IJNSA_ILi2EEESC_SC_EEENS5_IJSC_NSA_ILi0EEESY_EEEEENS5_IJNS4_10UnderscoreES11_S11_EEEEENS4_13SM90_TMA_LOADENS4_14ComposedLayoutINS4_7SwizzleILi2ELi4ELi3EEENS4_18smem_ptr_flag_bitsILi16EEENSV_INS5_IJNSA_ILi8EEESI_EEENS5_IJSI_SC_EEEEEEEvNS4_8identityENS4_23SM90_TMA_LOAD_MULTICASTES1E_vS1F_EENS_8epilogue10collective6detail29Sm90TmaWarpSpecializedAdapterINS1J_15DefaultEpilogueISK_SL_SL_NS1I_6thread17LinearCombinationISK_Li1EffLNS1N_9ScaleType4KindE0ELNS_15FloatRoundStyleE2ESK_EENS1_15EpilogueDefaultEEEEEvvEEEEvNT_6ParamsE)
	.align		4
        /*000c*/ 	.word	index@(__assertfail)
	.align		4
        /*0010*/ 	.word	0x00000000
	.align		4
        /*0014*/ 	.word	0xfffffffe
	.align		4
        /*0018*/ 	.word	0x00000000
	.align		4
        /*001c*/ 	.word	0xfffffffd
	.align		4
        /*0020*/ 	.word	0x00000000
	.align		4
        /*0024*/ 	.word	0xfffffffc


//--------------------- .nv.constant4             --------------------------
	.section	.nv.constant4,"a",@progbits
	.align	8
	.align		8
.nv.constant4:
        /*0000*/ 	.dword	__assertfail
	.align		8
        /*0008*/ 	.dword	__unnamed_1
	.align		8
        /*0010*/ 	.dword	_ZN40_INTERNAL_9b76785a_4_k_cu_ac76c49e_191334cuda3std3__45__cpo5beginE
	.align		8
        /*0018*/ 	.dword	_ZN40_INTERNAL_9b76785a_4_k_cu_ac76c49e_191334cuda3std3__45__cpo3endE
	.align		8
        /*0020*/ 	.dword	_ZN40_INTERNAL_9b76785a_4_k_cu_ac76c49e_191334cuda3std3__45__cpo6cbeginE
	.align		8
        /*0028*/ 	.dword	_ZN40_INTERNAL_9b76785a_4_k_cu_ac76c49e_191334cuda3std3__45__cpo4cendE
	.align		8
        /*0030*/ 	.dword	_ZN40_INTERNAL_9b76785a_4_k_cu_ac76c49e_191334cuda3std3__442_GLOBAL__N__9b76785a_4_k_cu_ac76c49e_191336ignoreE
	.align		8
        /*0038*/ 	.dword	_ZN40_INTERNAL_9b76785a_4_k_cu_ac76c49e_191334cuda3std3__419piecewise_constructE
	.align		8
        /*0040*/ 	.dword	_ZN40_INTERNAL_9b76785a_4_k_cu_ac76c49e_191334cuda3std3__48in_placeE
	.align		8
        /*0048*/ 	.dword	_ZN40_INTERNAL_9b76785a_4_k_cu_ac76c49e_191334cuda3std6ranges3__45__cpo4swapE
	.align		8
        /*0050*/ 	.dword	_ZN40_INTERNAL_9b76785a_4_k_cu_ac76c49e_191334cuda3std6ranges3__45__cpo9iter_moveE
	.align		8
        /*0058*/ 	.dword	_ZN40_INTERNAL_9b76785a_4_k_cu_ac76c49e_191334cute7productE
	.align		8
        /*0060*/ 	.dword	_ZN40_INTERNAL_9b76785a_4_k_cu_ac76c49e_191334cute1_E
	.align		8
        /*0068*/ 	.dword	$str$22
	.align		8
        /*0070*/ 	.dword	$str$23


//--------------------- .text._ZN7cutlass13device_kernelINS_4gemm6kernel13GemmUniversalIN4cute5tupleIJiiiiEEENS1_10collective13CollectiveMmaINS1_34MainloopSm90TmaGmmaWarpSpecializedILi18ENS5_IJNS4_1CILi4EEENSA_ILi1EEESC_EEENS1_35KernelTmaWarpSpecializedCooperativeEEENS5_IJNSA_ILi128EEENSA_ILi64EEENSA_ILi32EEEEEENS_10bfloat16_tENS5_IJlSC_lEEESK_SL_NS4_8TiledMMAINS4_8MMA_AtomIJNS4_4SM904GMMA27MMA_64x64x16_F32BF16BF16_SSILNSP_5MajorE0ELSR_0ELNSP_7ScaleInE1ELSS_1EEEEEENS4_6LayoutINS5_IJNSA_ILi2EEESC_SC_EEENS5_IJSC_NSA_ILi0EEESY_EEEEENS5_IJNS4_10UnderscoreES11_S11_EEEEENS4_13SM90_TMA_LOADENS4_14ComposedLayoutINS4_7SwizzleILi2ELi4ELi3EEENS4_18smem_ptr_flag_bitsILi16EEENSV_INS5_IJNSA_ILi8EEESI_EEENS5_IJSI_SC_EEEEEEEvNS4_8identityENS4_23SM90_TMA_LOAD_MULTICASTES1E_vS1F_EENS_8epilogue10collective6detail29Sm90TmaWarpSpecializedAdapterINS1J_15DefaultEpilogueISK_SL_SL_NS1I_6thread17LinearCombinationISK_Li1EffLNS1N_9ScaleType4KindE0ELNS_15FloatRoundStyleE2ESK_EENS1_15EpilogueDefaultEEEEEvvEEEEvNT_6ParamsE --------------------------
	.section	.text._ZN7cutlass13device_kernelINS_4gemm6kernel13GemmUniversalIN4cute5tupleIJiiiiEEENS1_10collective13CollectiveMmaINS1_34MainloopSm90TmaGmmaWarpSpecializedILi18ENS5_IJNS4_1CILi4EEENSA_ILi1EEESC_EEENS1_35KernelTmaWarpSpecializedCooperativeEEENS5_IJNSA_ILi128EEENSA_ILi64EEENSA_ILi32EEEEEENS_10bfloat16_tENS5_IJlSC_lEEESK_SL_NS4_8TiledMMAINS4_8MMA_AtomIJNS4_4SM904GMMA27MMA_64x64x16_F32BF16BF16_SSILNSP_5MajorE0ELSR_0ELNSP_7ScaleInE1ELSS_1EEEEEENS4_6LayoutINS5_IJNSA_ILi2EEESC_SC_EEENS5_IJSC_NSA_ILi0EEESY_EEEEENS5_IJNS4_10UnderscoreES11_S11_EEEEENS4_13SM90_TMA_LOADENS4_14ComposedLayoutINS4_7SwizzleILi2ELi4ELi3EEENS4_18smem_ptr_flag_bitsILi16EEENSV_INS5_IJNSA_ILi8EEESI_EEENS5_IJSI_SC_EEEEEEEvNS4_8identityENS4_23SM90_TMA_LOAD_MULTICASTES1E_vS1F_EENS_8epilogue10collective6detail29Sm90TmaWarpSpecializedAdapterINS1J_15DefaultEpilogueISK_SL_SL_NS1I_6thread17LinearCombinationISK_Li1EffLNS1N_9ScaleType4KindE0ELNS_15FloatRoundStyleE2ESK_EENS1_15EpilogueDefaultEEEEEvvEEEEvNT_6ParamsE,"ax",@progbits
	.align	128
.text._ZN7cutlass13device_kernelINS_4gemm6kernel13GemmUniversalIN4cute5tupleIJiiiiEEENS1_10collective13CollectiveMmaINS1_34MainloopSm90TmaGmmaWarpSpecializedILi18ENS5_IJNS4_1CILi4EEENSA_ILi1EEESC_EEENS1_35KernelTmaWarpSpecializedCooperativeEEENS5_IJNSA_ILi128EEENSA_ILi64EEENSA_ILi32EEEEEENS_10bfloat16_tENS5_IJlSC_lEEESK_SL_NS4_8TiledMMAINS4_8MMA_AtomIJNS4_4SM904GMMA27MMA_64x64x16_F32BF16BF16_SSILNSP_5MajorE0ELSR_0ELNSP_7ScaleInE1ELSS_1EEEEEENS4_6LayoutINS5_IJNSA_ILi2EEESC_SC_EEENS5_IJSC_NSA_ILi0EEESY_EEEEENS5_IJNS4_10UnderscoreES11_S11_EEEEENS4_13SM90_TMA_LOADENS4_14ComposedLayoutINS4_7SwizzleILi2ELi4ELi3EEENS4_18smem_ptr_flag_bitsILi16EEENSV_INS5_IJNSA_ILi8EEESI_EEENS5_IJSI_SC_EEEEEEEvNS4_8identityENS4_23SM90_TMA_LOAD_MULTICASTES1E_vS1F_EENS_8epilogue10collective6detail29Sm90TmaWarpSpecializedAdapterINS1J_15DefaultEpilogueISK_SL_SL_NS1I_6thread17LinearCombinationISK_Li1EffLNS1N_9ScaleType4KindE0ELNS_15FloatRoundStyleE2ESK_EENS1_15EpilogueDefaultEEEEEvvEEEEvNT_6ParamsE:
        .type           _ZN7cutlass13device_kernelINS_4gemm6kernel13GemmUniversalIN4cute5tupleIJiiiiEEENS1_10collective13CollectiveMmaINS1_34MainloopSm90TmaGmmaWarpSpecializedILi18ENS5_IJNS4_1CILi4EEENSA_ILi1EEESC_EEENS1_35KernelTmaWarpSpecializedCooperativeEEENS5_IJNSA_ILi128EEENSA_ILi64EEENSA_ILi32EEEEEENS_10bfloat16_tENS5_IJlSC_lEEESK_SL_NS4_8TiledMMAINS4_8MMA_AtomIJNS4_4SM904GMMA27MMA_64x64x16_F32BF16BF16_SSILNSP_5MajorE0ELSR_0ELNSP_7ScaleInE1ELSS_1EEEEEENS4_6LayoutINS5_IJNSA_ILi2EEESC_SC_EEENS5_IJSC_NSA_ILi0EEESY_EEEEENS5_IJNS4_10UnderscoreES11_S11_EEEEENS4_13SM90_TMA_LOADENS4_14ComposedLayoutINS4_7SwizzleILi2ELi4ELi3EEENS4_18smem_ptr_flag_bitsILi16EEENSV_INS5_IJNSA_ILi8EEESI_EEENS5_IJSI_SC_EEEEEEEvNS4_8identityENS4_23SM90_TMA_LOAD_MULTICASTES1E_vS1F_EENS_8epilogue10collective6detail29Sm90TmaWarpSpecializedAdapterINS1J_15DefaultEpilogueISK_SL_SL_NS1I_6thread17LinearCombinationISK_Li1EffLNS1N_9ScaleType4KindE0ELNS_15FloatRoundStyleE2ESK_EENS1_15EpilogueDefaultEEEEEvvEEEEvNT_6ParamsE,@function
        .size           _ZN7cutlass13device_kernelINS_4gemm6kernel13GemmUniversalIN4cute5tupleIJiiiiEEENS1_10collective13CollectiveMmaINS1_34MainloopSm90TmaGmmaWarpSpecializedILi18ENS5_IJNS4_1CILi4EEENSA_ILi1EEESC_EEENS1_35KernelTmaWarpSpecializedCooperativeEEENS5_IJNSA_ILi128EEENSA_ILi64EEENSA_ILi32EEEEEENS_10bfloat16_tENS5_IJlSC_lEEESK_SL_NS4_8TiledMMAINS4_8MMA_AtomIJNS4_4SM904GMMA27MMA_64x64x16_F32BF16BF16_SSILNSP_5MajorE0ELSR_0ELNSP_7ScaleInE1ELSS_1EEEEEENS4_6LayoutINS5_IJNSA_ILi2EEESC_SC_EEENS5_IJSC_NSA_ILi0EEESY_EEEEENS5_IJNS4_10UnderscoreES11_S11_EEEEENS4_13SM90_TMA_LOADENS4_14ComposedLayoutINS4_7SwizzleILi2ELi4ELi3EEENS4_18smem_ptr_flag_bitsILi16EEENSV_INS5_IJNSA_ILi8EEESI_EEENS5_IJSI_SC_EEEEEEEvNS4_8identityENS4_23SM90_TMA_LOAD_MULTICASTES1E_vS1F_EENS_8epilogue10collective6detail29Sm90TmaWarpSpecializedAdapterINS1J_15DefaultEpilogueISK_SL_SL_NS1I_6thread17LinearCombinationISK_Li1EffLNS1N_9ScaleType4KindE0ELNS_15FloatRoundStyleE2ESK_EENS1_15EpilogueDefaultEEEEEvvEEEEvNT_6ParamsE,(.L_x_164 - _ZN7cutlass13device_kernelINS_4gemm6kernel13GemmUniversalIN4cute5tupleIJiiiiEEENS1_10collective13CollectiveMmaINS1_34MainloopSm90TmaGmmaWarpSpecializedILi18ENS5_IJNS4_1CILi4EEENSA_ILi1EEESC_EEENS1_35KernelTmaWarpSpecializedCooperativeEEENS5_IJNSA_ILi128EEENSA_ILi64EEENSA_ILi32EEEEEENS_10bfloat16_tENS5_IJlSC_lEEESK_SL_NS4_8TiledMMAINS4_8MMA_AtomIJNS4_4SM904GMMA27MMA_64x64x16_F32BF16BF16_SSILNSP_5MajorE0ELSR_0ELNSP_7ScaleInE1ELSS_1EEEEEENS4_6LayoutINS5_IJNSA_ILi2EEESC_SC_EEENS5_IJSC_NSA_ILi0EEESY_EEEEENS5_IJNS4_10UnderscoreES11_S11_EEEEENS4_13SM90_TMA_LOADENS4_14ComposedLayoutINS4_7SwizzleILi2ELi4ELi3EEENS4_18smem_ptr_flag_bitsILi16EEENSV_INS5_IJNSA_ILi8EEESI_EEENS5_IJSI_SC_EEEEEEEvNS4_8identityENS4_23SM90_TMA_LOAD_MULTICASTES1E_vS1F_EENS_8epilogue10collective6detail29Sm90TmaWarpSpecializedAdapterINS1J_15DefaultEpilogueISK_SL_SL_NS1I_6thread17LinearCombinationISK_Li1EffLNS1N_9ScaleType4KindE0ELNS_15FloatRoundStyleE2ESK_EENS1_15EpilogueDefaultEEEEEvvEEEEvNT_6ParamsE)
        .other          _ZN7cutlass13device_kernelINS_4gemm6kernel13GemmUniversalIN4cute5tupleIJiiiiEEENS1_10collective13CollectiveMmaINS1_34MainloopSm90TmaGmmaWarpSpecializedILi18ENS5_IJNS4_1CILi4EEENSA_ILi1EEESC_EEENS1_35KernelTmaWarpSpecializedCooperativeEEENS5_IJNSA_ILi128EEENSA_ILi64EEENSA_ILi32EEEEEENS_10bfloat16_tENS5_IJlSC_lEEESK_SL_NS4_8TiledMMAINS4_8MMA_AtomIJNS4_4SM904GMMA27MMA_64x64x16_F32BF16BF16_SSILNSP_5MajorE0ELSR_0ELNSP_7ScaleInE1ELSS_1EEEEEENS4_6LayoutINS5_IJNSA_ILi2EEESC_SC_EEENS5_IJSC_NSA_ILi0EEESY_EEEEENS5_IJNS4_10UnderscoreES11_S11_EEEEENS4_13SM90_TMA_LOADENS4_14ComposedLayoutINS4_7SwizzleILi2ELi4ELi3EEENS4_18smem_ptr_flag_bitsILi16EEENSV_INS5_IJNSA_ILi8EEESI_EEENS5_IJSI_SC_EEEEEEEvNS4_8identityENS4_23SM90_TMA_LOAD_MULTICASTES1E_vS1F_EENS_8epilogue10collective6detail29Sm90TmaWarpSpecializedAdapterINS1J_15DefaultEpilogueISK_SL_SL_NS1I_6thread17LinearCombinationISK_Li1EffLNS1N_9ScaleType4KindE0ELNS_15FloatRoundStyleE2ESK_EENS1_15EpilogueDefaultEEEEEvvEEEEvNT_6ParamsE,@"STO_CUDA_ENTRY STV_DEFAULT"
_ZN7cutlass13device_kernelINS_4gemm6kernel13GemmUniversalIN4cute5tupleIJiiiiEEENS1_10collective13CollectiveMmaINS1_34MainloopSm90TmaGmmaWarpSpecializedILi18ENS5_IJNS4_1CILi4EEENSA_ILi1EEESC_EEENS1_35KernelTmaWarpSpecializedCooperativeEEENS5_IJNSA_ILi128EEENSA_ILi64EEENSA_ILi32EEEEEENS_10bfloat16_tENS5_IJlSC_lEEESK_SL_NS4_8TiledMMAINS4_8MMA_AtomIJNS4_4SM904GMMA27MMA_64x64x16_F32BF16BF16_SSILNSP_5MajorE0ELSR_0ELNSP_7ScaleInE1ELSS_1EEEEEENS4_6LayoutINS5_IJNSA_ILi2EEESC_SC_EEENS5_IJSC_NSA_ILi0EEESY_EEEEENS5_IJNS4_10UnderscoreES11_S11_EEEEENS4_13SM90_TMA_LOADENS4_14ComposedLayoutINS4_7SwizzleILi2ELi4ELi3EEENS4_18smem_ptr_flag_bitsILi16EEENSV_INS5_IJNSA_ILi8EEESI_EEENS5_IJSI_SC_EEEEEEEvNS4_8identityENS4_23SM90_TMA_LOAD_MULTICASTES1E_vS1F_EENS_8epilogue10collective6detail29Sm90TmaWarpSpecializedAdapterINS1J_15DefaultEpilogueISK_SL_SL_NS1I_6thread17LinearCombinationISK_Li1EffLNS1N_9ScaleType4KindE0ELNS_15FloatRoundStyleE2ESK_EENS1_15EpilogueDefaultEEEEEvvEEEEvNT_6ParamsE:
[----:B------:R-:W0:Y:S01]  /*0000*/  LDC R1, c[0x0][0x28] ;  /* 0x00000a00ff017b82 */ /* 0x000e220000000800 */
[----:B------:R-:W1:Y:S01]  /*0010*/  S2R R18, SR_TID.X ;  /* 0x0000000000127919 */ /* 0x000e620000002100 */
[----:B------:R-:W-:Y:S01]  /*0020*/  ELECT P0, URZ, PT ;  /* 0x00000000003f782f */ /* 0x000fe20003800000 */
[----:B------:R-:W-:Y:S01]  /*0030*/  BSSY B0, `(.L_x_0) ;  /* 0x000000f000007945 */ /* 0x000fe20003800000 */
[--C-:B-1----:R-:W-:Y:S02]  /*0040*/  SHF.R.U32.HI R0, RZ, 0x5, R18.reuse ;  /* 0x00000005ff007819 */ /* 0x102fe40000011612 */
[----:B------:R-:W-:-:S03]  /*0050*/  SHF.R.U32.HI R3, RZ, 0x7, R18 ;  /* 0x00000007ff037819 */ /* 0x000fc60000011612 */
[----:B------:R-:W1:Y:S04]  /*0060*/  SHFL.IDX PT, R2, R0, RZ, 0x1f ;  /* 0x00001fff00027589 */ /* 0x000e6800000e0000 */
[----:B------:R2:W3:Y:S01]  /*0070*/  SHFL.IDX PT, R5, R3, RZ, 0x1f ;  /* 0x00001fff03057589 */ /* 0x0004e200000e0000 */
[----:B-1----:R-:W-:-:S13]  /*0080*/  ISETP.NE.OR P0, PT, R2, RZ, !P0 ;  /* 0x000000ff0200720c */ /* 0x002fda0004705670 */
[----:B0-23--:R-:W-:Y:S05]  /*0090*/  @P0 BRA `(.L_x_1) ;  /* 0x0000000000200947 */ /* 0x00dfea0003800000 */
[----:B------:R-:W-:Y:S02]  /*00a0*/  ULDC.64 UR4, c[0x0][0x198] ;  /* 0x0000660000047ab9 */ /* 0x000fe40000000a00 */
[----:B------:R-:W-:Y:S02]  /*00b0*/  UIADD3 UR6, UP0, UR4, 0xf0, URZ ;  /* 0x000000f004067890 */ /* 0x000fe4000ff1e03f */
[----:B------:R-:W-:Y:S02]  /*00c0*/  UIADD3 UR4, UP1, UR4, 0x1f0, URZ ;  /* 0x000001f004047890 */ /* 0x000fe4000ff3e03f */
[----:B------:R-:W-:Y:S02]  /*00d0*/  UIADD3.X UR7, URZ, UR5, URZ, UP0, !UPT ;  /* 0x000000053f077290 */ /* 0x000fe400087fe43f */
[----:B------:R-:W-:-:S07]  /*00e0*/  UIADD3.X UR5, URZ, UR5, URZ, UP1, !UPT ;  /* 0x000000053f057290 */ /* 0x000fce0008ffe43f */
[----:B------:R0:W-:Y:S02]  /*00f0*/  UTMACCTL.PF [UR6] ;  /* 0x00000000060079b9 */ /* 0x0001e40008040000 */
[----:B------:R0:W-:Y:S02]  /*0100*/  UTMACCTL.PF [UR4] ;  /* 0x00000000040079b9 */ /* 0x0001e40008040000 */
[----:B0-----:R-:W-:Y:S01]  /*0110*/  NOP ;  /* 0x0000000000007918 */ /* 0x001fe20000000000 */
.L_x_1:
[----:B------:R-:W-:Y:S05]  /*0120*/  BSYNC B0 ;  /* 0x0000000000007941 */ /* 0x000fea0003800000 */
.L_x_0:
[----:B------:R-:W0:Y:S02]  /*0130*/  SHFL.IDX PT, R3, R0, RZ, 0x1f ;  /* 0x00001fff00037589 */ /* 0x000e2400000e0000 */
[----:B0-----:R-:W-:-:S13]  /*0140*/  ISETP.NE.AND P0, PT, R3, RZ, PT ;  /* 0x000000ff0300720c */ /* 0x001fda0003f05270 */
[----:B------:R-:W-:Y:S05]  /*0150*/  @P0 BRA `(.L_x_2) ;  /* 0x0000000000d40947 */ /* 0x000fea0003800000 */
[----:B------:R-:W-:Y:S01]  /*0160*/  ELECT P0, URZ, PT ;  /* 0x00000000003f782f */ /* 0x000fe20003800000 */
[----:B------:R-:W-:-:S12]  /*0170*/  BSSY B0, `(.L_x_2) ;  /* 0x0000033000007945 */ /* 0x000fd80003800000 */
[----:B------:R-:W-:Y:S05]  /*0180*/  @!P0 BRA `(.L_x_3) ;  /* 0x0000000000c48947 */ /* 0x000fea0003800000 */
[----:B------:R-:W0:Y:S01]  /*0190*/  S2UR UR8, SR_CgaCtaId ;  /* 0x00000000000879c3 */ /* 0x000e220000008800 */
[----:B------:R-:W-:Y:S01]  /*01a0*/  UMOV UR4, 0x400 ;  /* 0x0000040000047882 */ /* 0x000fe20000000000 */
[----:B------:R-:W-:Y:S01]  /*01b0*/  UMOV UR5, 0x1 ;  /* 0x0000000100057882 */ /* 0x000fe20000000000 */
[----:B------:R-:W-:Y:S02]  /*01c0*/  UMOV UR6, 0x8 ;  /* 0x0000000800067882 */ /* 0x000fe40000000000 */
[----:B------:R-:W-:-:S04]  /*01d0*/  UIADD3 UR6, -UR6, 0x100000, URZ ;  /* 0x0010000006067890 */ /* 0x000fc8000fffe13f */
[----:B------:R-:W-:Y:S02]  /*01e0*/  USHF.L.U32 UR7, UR6, 0xb, URZ ;  /* 0x0000000b06077899 */ /* 0x000fe4000800063f */
[----:B------:R-:W-:Y:S02]  /*01f0*/  USHF.L.U32 UR6, UR6, 0x1, URZ ;  /* 0x0000000106067899 */ /* 0x000fe4000800063f */
[----:B0-----:R-:W-:Y:S02]  /*0200*/  ULEA UR8, UR8, UR4, 0x18 ;  /* 0x0000000408087291 */ /* 0x001fe4000f8ec03f */
[----:B------:R-:W-:-:S04]  /*0210*/  UIADD3 UR4, -UR5, 0x100000, URZ ;  /* 0x0010000005047890 */ /* 0x000fc8000fffe13f */
[----:B------:R-:W-:Y:S02]  /*0220*/  USHF.L.U32 UR5, UR4, 0xb, URZ ;  /* 0x0000000b04057899 */ /* 0x000fe4000800063f */
[----:B------:R-:W-:Y:S01]  /*0230*/  USHF.L.U32 UR4, UR4, 0x1, URZ ;  /* 0x0000000104047899 */ /* 0x000fe2000800063f */
[----:B------:R-:W0:Y:S11]  /*0240*/  FENCE.VIEW.ASYNC.S ;  /* 0x00000000000073c6 */ /* 0x000e360000000000 */
[----:B0-----:R0:W1:Y:S01]  /*0250*/  SYNCS.EXCH.64 URZ, [UR8], UR4 ;  /* 0x00000004083f75b2 */ /* 0x0010620008000100 */
[----:B------:R0:W2:Y:S01]  /*0260*/  SYNCS.EXCH.64 URZ, [UR8+0x90], UR6 ;  /* 0x00009006083f75b2 */ /* 0x0000a20008000100 */
[----:B------:R0:W3:Y:S01]  /*0270*/  SYNCS.EXCH.64 URZ, [UR8+0x8], UR4 ;  /* 0x00000804083f75b2 */ /* 0x0000e20008000100 */
[----:B------:R0:W4:Y:S01]  /*0280*/  SYNCS.EXCH.64 URZ, [UR8+0x98], UR6 ;  /* 0x00009806083f75b2 */ /* 0x0001220008000100 */
[----:B------:R0:W0:Y:S01]  /*0290*/  SYNCS.EXCH.64 URZ, [UR8+0x10], UR4 ;  /* 0x00001004083f75b2 */ /* 0x0000220008000100 */
        /* <DEDUP_REMOVED lines=31> */
[----:B-1234-:R-:W-:Y:S01]  /*0490*/  NOP ;  /* 0x0000000000007918 */ /* 0x01efe20000000000 */
.L_x_3:
[----:B0-----:R-:W-:Y:S05]  /*04a0*/  BSYNC B0 ;  /* 0x0000000000007941 */ /* 0x001fea0003800000 */
.L_x_2:
[----:B------:R-:W-:Y:S01]  /*04b0*/  SHF.R.S32.HI R7, RZ, 0x1f, R18 ;  /* 0x0000001fff077819 */ /* 0x000fe20000011412 */
[----:B------:R-:W0:Y:S01]  /*04c0*/  SHFL.IDX PT, R0, R0, RZ, 0x1f ;  /* 0x00001fff00007589 */ /* 0x000e2200000e0000 */
[----:B------:R-:W1:Y:S01]  /*04d0*/  S2UR UR8, SR_CTAID.X ;  /* 0x00000000000879c3 */ /* 0x000e620000002500 */
[----:B------:R-:W-:Y:S02]  /*04e0*/  ELECT P0, URZ, PT ;  /* 0x00000000003f782f */ /* 0x000fe40003800000 */
[----:B------:R-:W-:Y:S01]  /*04f0*/  LEA.HI R7, R7, R18, RZ, 0x7 ;  /* 0x0000001207077211 */ /* 0x000fe200078f38ff */
[----:B------:R-:W2:Y:S01]  /*0500*/  S2R R4, SR_CTAID.Y ;  /* 0x0000000000047919 */ /* 0x000ea20000002600 */
[----:B------:R-:W-:Y:S01]  /*0510*/  SHF.R.S32.HI R8, RZ, 0x1f, R3 ;  /* 0x0000001fff087819 */ /* 0x000fe20000011403 */
[----:B------:R-:W-:Y:S01]  /*0520*/  ULDC UR4, c[0x0][0x150] ;  /* 0x0000540000047ab9 */ /* 0x000fe20000000800 */
[----:B------:R-:W-:Y:S01]  /*0530*/  LOP3.LUT R7, R7, 0xffffff80, RZ, 0xc0, !PT ;  /* 0xffffff8007077812 */ /* 0x000fe200078ec0ff */
[----:B------:R-:W-:Y:S01]  /*0540*/  NOP ;  /* 0x0000000000007918 */ /* 0x000fe20000000000 */
[----:B------:R-:W-:Y:S01]  /*0550*/  LEA.HI R8, R8, R3, RZ, 0x2 ;  /* 0x0000000308087211 */ /* 0x000fe200078f10ff */
[----:B------:R-:W3:Y:S01]  /*0560*/  LDC R10, c[0x0][0x144] ;  /* 0x00005100ff0a7b82 */ /* 0x000ee20000000800 */
[----:B------:R-:W-:Y:S01]  /*0570*/  NOP ;  /* 0x0000000000007918 */ /* 0x000fe20000000000 */
[----:B------:R-:W-:Y:S01]  /*0580*/  IMAD.IADD R6, R18, 0x1, -R7 ;  /* 0x0000000112067824 */ /* 0x000fe200078e0a07 */
[----:B------:R-:W-:Y:S01]  /*0590*/  LOP3.LUT R8, R8, 0x3ffffffc, RZ, 0xc0, !PT ;  /* 0x3ffffffc08087812 */ /* 0x000fe200078ec0ff */
[----:B------:R-:W-:Y:S01]  /*05a0*/  IMAD.MOV.U32 R23, RZ, RZ, 0x1 ;  /* 0x00000001ff177424 */ /* 0x000fe200078e00ff */
[----:B------:R-:W-:-:S02]  /*05b0*/  ISETP.NE.AND P3, PT, R5, RZ, PT ;  /* 0x000000ff0500720c */ /* 0x000fc40003f65270 */
[----:B------:R-:W-:Y:S01]  /*05c0*/  SHF.R.S32.HI R7, RZ, 0x1f, R6 ;  /* 0x0000001fff077819 */ /* 0x000fe20000011406 */
[----:B------:R-:W-:Y:S01]  /*05d0*/  IMAD.IADD R8, R3, 0x1, -R8 ;  /* 0x0000000103087824 */ /* 0x000fe200078e0a08 */
[----:B------:R-:W4:Y:S02]  /*05e0*/  LDC R12, c[0x0][0x140] ;  /* 0x00005000ff0c7b82 */ /* 0x000f240000000800 */
[----:B------:R-:W-:Y:S02]  /*05f0*/  LEA.HI R7, R7, R6, RZ, 0x3 ;  /* 0x0000000607077211 */ /* 0x000fe400078f18ff */
[----:B0-----:R-:W-:Y:S02]  /*0600*/  ISETP.NE.OR P0, PT, R0, RZ, !P0 ;  /* 0x000000ff0000720c */ /* 0x001fe40004705670 */
[--C-:B------:R-:W-:Y:S02]  /*0610*/  SHF.R.S32.HI R0, RZ, 0x3, R7.reuse ;  /* 0x00000003ff007819 */ /* 0x100fe40000011407 */
[----:B------:R-:W-:-:S02]  /*0620*/  SHF.R.S32.HI R7, RZ, 0x1f, R7 ;  /* 0x0000001fff077819 */ /* 0x000fc40000011407 */
[----:B-1----:R-:W-:Y:S02]  /*0630*/  I2FP.F32.U32 R9, UR8 ;  /* 0x0000000800097c45 */ /* 0x002fe40008201000 */
[----:B------:R-:W-:-:S03]  /*0640*/  LEA.HI R7, R7, R0, RZ, 0x2 ;  /* 0x0000000007077211 */ /* 0x000fc600078f10ff */
[----:B------:R-:W-:Y:S01]  /*0650*/  FMUL R9, R9, UR4 ;  /* 0x0000000409097c20 */ /* 0x000fe20008400000 */
[----:B------:R-:W-:Y:S01]  /*0660*/  LOP3.LUT R7, R7, 0xfffffffc, RZ, 0xc0, !PT ;  /* 0xfffffffc07077812 */ /* 0x000fe200078ec0ff */
[----:B------:R-:W-:Y:S01]  /*0670*/  VOTEU.ALL UP0, P0 ;  /* 0x00000000003f7886 */ /* 0x000fe20000000000 */
[----:B--2---:R-:W-:Y:S01]  /*0680*/  I2FP.F32.U32 R11, R4 ;  /* 0x00000004000b7245 */ /* 0x004fe20000201000 */
[----:B------:R-:W-:Y:S01]  /*0690*/  ULDC UR4, c[0x0][0x154] ;  /* 0x0000550000047ab9 */ /* 0x000fe20000000800 */
[----:B------:R-:W-:Y:S01]  /*06a0*/  VOTEU.ALL UP1, P0 ;  /* 0x00000000003f7886 */ /* 0x000fe20000020000 */
[----:B------:R-:W-:Y:S01]  /*06b0*/  IMAD.IADD R7, R0, 0x1, -R7 ;  /* 0x0000000100077824 */ /* 0x000fe200078e0a07 */
[----:B------:R-:W0:Y:S01]  /*06c0*/  F2I.U32.TRUNC.NTZ R9, R9 ;  /* 0x0000000900097305 */ /* 0x000e22000020f000 */
[----:B------:R-:W1:Y:S01]  /*06d0*/  @!UP0 S2UR UR7, SR_CgaCtaId ;  /* 0x00000000000789c3 */ /* 0x000e620000008800 */
[----:B------:R-:W-:Y:S01]  /*06e0*/  @!UP0 UMOV UR6, 0x400 ;  /* 0x0000040000068882 */ /* 0x000fe20000000000 */
[----:B------:R-:W-:Y:S01]  /*06f0*/  IMAD R8, R8, 0x4, R7 ;  /* 0x0000000408087824 */ /* 0x000fe200078e0207 */
[----:B----4-:R-:W-:-:S04]  /*0700*/  ISETP.EQ.U32.AND P2, PT, R12, 0x1, PT ;  /* 0x000000010c00780c */ /* 0x010fc80003f42070 */
[----:B------:R-:W-:-:S04]  /*0710*/  SHF.R.S32.HI R3, RZ, 0x1f, R8 ;  /* 0x0000001fff037819 */ /* 0x000fc80000011408 */
[----:B------:R-:W-:Y:S01]  /*0720*/  LEA.HI R0, R3, R8, RZ, 0x2 ;  /* 0x0000000803007211 */ /* 0x000fe200078f10ff */
[----:B0-----:R-:W-:-:S03]  /*0730*/  IMAD.MOV R7, RZ, RZ, -R9 ;  /* 0x000000ffff077224 */ /* 0x001fc600078e0a09 */
[----:B------:R-:W-:Y:S01]  /*0740*/  LOP3.LUT R9, R0, 0xfffffffc, RZ, 0xc0, !PT ;  /* 0xfffffffc00097812 */ /* 0x000fe200078ec0ff */
[----:B---3--:R-:W-:Y:S02]  /*0750*/  IMAD R3, R10, R7, UR8 ;  /* 0x000000080a037e24 */ /* 0x008fe4000f8e0207 */
[----:B------:R-:W-:Y:S02]  /*0760*/  FMUL R10, R11, UR4 ;  /* 0x000000040b0a7c20 */ /* 0x000fe40008400000 */
[C---:B------:R-:W-:Y:S01]  /*0770*/  IMAD.IADD R0, R8.reuse, 0x1, -R9 ;  /* 0x0000000108007824 */ /* 0x040fe200078e0a09 */
[----:B------:R-:W0:Y:S01]  /*0780*/  LDC R7, c[0x0][0x148] ;  /* 0x00005200ff077b82 */ /* 0x000e220000000800 */
[----:B------:R-:W-:Y:S01]  /*0790*/  SHF.R.S32.HI R9, RZ, 0x1f, R2 ;  /* 0x0000001fff097819 */ /* 0x000fe20000011402 */
[----:B------:R-:W-:Y:S01]  /*07a0*/  IMAD.SHL.U32 R11, R8, 0x4, RZ ;  /* 0x00000004080b7824 */ /* 0x000fe200078e00ff */
[----:B------:R-:W-:Y:S01]  /*07b0*/  UMOV UR4, 0x20 ;  /* 0x0000002000047882 */ /* 0x000fe20000000000 */
[----:B------:R-:W-:Y:S01]  /*07c0*/  ISETP.NE.AND P4, PT, R0, R3, PT ;  /* 0x000000030000720c */ /* 0x000fe20003f85270 */
[----:B------:R-:W2:Y:S01]  /*07d0*/  F2I.U32.TRUNC.NTZ R10, R10 ;  /* 0x0000000a000a7305 */ /* 0x000ea2000020f000 */
[----:B------:R-:W-:Y:S01]  /*07e0*/  LEA.HI R9, R9, R2, RZ, 0x2 ;  /* 0x0000000209097211 */ /* 0x000fe200078f10ff */
[----:B------:R-:W-:-:S04]  /*07f0*/  @!UP0 UIADD3 UR4, -UR4, 0x100000, URZ ;  /* 0x0010000004048890 */ /* 0x000fc8000fffe13f */
[----:B------:R-:W-:Y:S02]  /*0800*/  @!UP0 USHF.L.U32 UR5, UR4, 0xb, URZ ;  /* 0x0000000b04058899 */ /* 0x000fe4000800063f */
[----:B------:R-:W-:Y:S01]  /*0810*/  @!UP0 USHF.L.U32 UR4, UR4, 0x1, URZ ;  /* 0x0000000104048899 */ /* 0x000fe2000800063f */
[----:B------:R-:W-:Y:S01]  /*0820*/  LOP3.LUT R22, R8, 0xc, R11, 0x78, !PT ;  /* 0x0000000c08167812 */ /* 0x000fe200078e780b */
[----:B-1----:R-:W-:Y:S01]  /*0830*/  @!UP0 ULEA UR6, UR7, UR6, 0x18 ;  /* 0x0000000607068291 */ /* 0x002fe2000f8ec03f */
[----:B------:R-:W-:Y:S01]  /*0840*/  LOP3.LUT R9, R9, 0xfffffffc, RZ, 0xc0, !PT ;  /* 0xfffffffc09097812 */ /* 0x000fe200078ec0ff */
[----:B------:R-:W-:Y:S01]  /*0850*/  VOTEU.ALL UP0, P0 ;  /* 0x00000000003f7886 */ /* 0x000fe20000000000 */
[----:B------:R-:W-:Y:S01]  /*0860*/  LOP3.LUT P0, RZ, R6, 0x7, RZ, 0xc0, !PT ;  /* 0x0000000706ff7812 */ /* 0x000fe2000780c0ff */
[----:B------:R-:W-:Y:S02]  /*0870*/  VIADD R6, R5, 0xffffffff ;  /* 0xffffffff05067836 */ /* 0x000fe40000000000 */
[----:B------:R-:W-:Y:S01]  /*0880*/  IMAD.IADD R0, R2, 0x1, -R9 ;  /* 0x0000000102007824 */ /* 0x000fe200078e0a09 */
[----:B------:R-:W-:-:S02]  /*0890*/  ISETP.LT.U32.AND P0, PT, R22, 0x4, !P0 ;  /* 0x000000041600780c */ /* 0x000fc40004701070 */
[----:B------:R-:W-:Y:S01]  /*08a0*/  @P4 SHF.R.S32.HI R9, RZ, 0x1f, R22 ;  /* 0x0000001fff094819 */ /* 0x000fe20000011416 */
[----:B--2---:R-:W-:Y:S01]  /*08b0*/  IMAD.MOV R24, RZ, RZ, -R10 ;  /* 0x000000ffff187224 */ /* 0x004fe200078e0a0a */
[C---:B------:R-:W-:Y:S01]  /*08c0*/  ISETP.NE.AND P1, PT, R0.reuse, 0x3, PT ;  /* 0x000000030000780c */ /* 0x040fe20003f25270 */
[----:B------:R-:W1:Y:S02]  /*08d0*/  FENCE.VIEW.ASYNC.S ;  /* 0x00000000000073c6 */ /* 0x000e640000000000 */
[----:B-1----:R1:W2:Y:S01]  /*08e0*/  @!UP0 SYNCS.EXCH.64 URZ, [UR6+0x130], UR4 ;  /* 0x00013004063f85b2 */ /* 0x0022a20008000100 */
[----:B------:R-:W-:Y:S01]  /*08f0*/  @P4 LEA.HI R9, R9, R22, RZ, 0x2 ;  /* 0x0000001609094211 */ /* 0x000fe200078f10ff */
[----:B0-----:R-:W-:Y:S01]  /*0900*/  IMAD R2, R7, R24, R4 ;  /* 0x0000001807027224 */ /* 0x001fe200078e0204 */
[----:B------:R-:W-:Y:S02]  /*0910*/  ISETP.EQ.OR P1, PT, R0, RZ, !P1 ;  /* 0x000000ff0000720c */ /* 0x000fe40004f22670 */
[----:B------:R-:W-:-:S02]  /*0920*/  @P4 SHF.R.S32.HI R9, RZ, 0x2, R9 ;  /* 0x00000002ff094819 */ /* 0x000fc40000011409 */
[----:B------:R-:W-:Y:S02]  /*0930*/  ISETP.EQ.AND P1, PT, R5, RZ, P1 ;  /* 0x000000ff0500720c */ /* 0x000fe40000f22270 */
[----:B------:R-:W-:Y:S02]  /*0940*/  @P4 ISETP.NE.AND P5, PT, R9, R2, PT ;  /* 0x000000020900420c */ /* 0x000fe40003fa5270 */
[----:B------:R-:W-:Y:S02]  /*0950*/  ISETP.GE.U32.AND P6, PT, R6, 0x2, PT ;  /* 0x000000020600780c */ /* 0x000fe40003fc6070 */
[----:B------:R-:W-:Y:S02]  /*0960*/  SEL R2, RZ, 0x1, !P0 ;  /* 0x00000001ff027807 */ /* 0x000fe40004000000 */
[----:B------:R-:W-:Y:S01]  /*0970*/  @P4 SEL R23, RZ, 0x1, P5 ;  /* 0x00000001ff174807 */ /* 0x000fe20002800000 */
[----:B------:R1:W0:Y:S01]  /*0980*/  @!UP1 SYNCS.EXCH.64 URZ, [UR6+0x138], UR4 ;  /* 0x00013804063f95b2 */ /* 0x0002220008000100 */
[----:B------:R-:W-:Y:S01]  /*0990*/  SEL R19, RZ, 0x1, !P1 ;  /* 0x00000001ff137807 */ /* 0x000fe20004800000 */
[----:B------:R-:W-:Y:S01]  /*09a0*/  NOP ;  /* 0x0000000000007918 */ /* 0x000fe20000000000 */
[----:B------:R-:W-:-:S02]  /*09b0*/  LOP3.LUT R23, R23, R2, RZ, 0xc0, !PT ;  /* 0x0000000217177212 */ /* 0x000fc400078ec0ff */
[----:B------:R-:W-:Y:S01]  /*09c0*/  SEL R19, R19, 0x2, P6 ;  /* 0x0000000213137807 */ /* 0x000fe20003000000 */
[----:B-12---:R-:W-:Y:S06]  /*09d0*/  @!P2 BRA `(.L_x_4) ;  /* 0x000000000008a947 */ /* 0x006fec0003800000 */
[----:B0-----:R-:W-:Y:S01]  /*09e0*/  UCGABAR_ARV ;  /* 0x00000000000079c7 */ /* 0x001fe20008000000 */
[----:B------:R-:W-:Y:S05]  /*09f0*/  BRA `(.L_x_5) ;  /* 0x0000000000047947 */ /* 0x000fea0003800000 */
.L_x_4:
[----:B0-----:R-:W-:Y:S01]  /*0a00*/  NOP ;  /* 0x0000000000007918 */ /* 0x001fe20000000000 */
.L_x_5:
[----:B------:R-:W0:Y:S01]  /*0a10*/  LDC R2, c[0x0][0x65c] ;  /* 0x00019700ff027b82 */ /* 0x000e220000000800 */
[----:B------:R-:W-:Y:S02]  /*0a20*/  IMAD.U32 R8, RZ, RZ, UR8 ;  /* 0x00000008ff087e24 */ /* 0x000fe4000f8e00ff */
[----:B------:R-:W-:Y:S01]  /*0a30*/  IMAD.MOV.U32 R9, RZ, RZ, RZ ;  /* 0x000000ffff097224 */ /* 0x000fe200078e00ff */
[----:B0-----:R-:W-:-:S04]  /*0a40*/  ISETP.NE.AND P1, PT, R2, 0x1, PT ;  /* 0x000000010200780c */ /* 0x001fc80003f25270 */
[----:B------:R-:W-:-:S09]  /*0a50*/  P2R R5, PR, RZ, 0x2 ;  /* 0x00000002ff057803 */ /* 0x000fd20000000000 */
[----:B------:R-:W0:Y:S01]  /*0a60*/  @P1 LDC R17, c[0x0][0x10] ;  /* 0x00000400ff111b82 */ /* 0x000e220000000800 */
[----:B------:R-:W-:Y:S02]  /*0a70*/  @P1 IMAD.MOV.U32 R5, RZ, RZ, RZ ;  /* 0x000000ffff051224 */ /* 0x000fe400078e00ff */
[----:B------:R-:W-:-:S05]  /*0a80*/  @P1 IMAD.MOV.U32 R13, RZ, RZ, RZ ;  /* 0x000000ffff0d1224 */ /* 0x000fca00078e00ff */
[----:B------:R-:W1:Y:S01]  /*0a90*/  @!P1 LDC R11, c[0x0][0xc] ;  /* 0x00000300ff0b9b82 */ /* 0x000e620000000800 */
[----:B0-----:R-:W-:-:S04]  /*0aa0*/  @P1 IMAD.WIDE.U32 R16, R17, UR8, R4 ;  /* 0x0000000811101c25 */ /* 0x001fc8000f8e0004 */
[----:B------:R-:W-:Y:S02]  /*0ab0*/  @P1 IMAD.IADD R17, R17, 0x1, R13 ;  /* 0x0000000111111824 */ /* 0x000fe400078e020d */
[----:B-1----:R-:W-:-:S04]  /*0ac0*/  @!P1 IMAD.WIDE.U32 R8, R4, R11, R8 ;  /* 0x0000000b04089225 */ /* 0x002fc800078e0008 */
[----:B------:R-:W-:Y:S02]  /*0ad0*/  @!P1 IMAD.MOV.U32 R16, RZ, RZ, R8 ;  /* 0x000000ffff109224 */ /* 0x000fe400078e0008 */
[----:B------:R-:W-:Y:S01]  /*0ae0*/  @!P1 IMAD.MOV.U32 R17, RZ, RZ, R9 ;  /* 0x000000ffff119224 */ /* 0x000fe200078e0009 */
[----:B------:R-:W-:Y:S06]  /*0af0*/  @!P2 BRA `(.L_x_6) ;  /* 0x00000000000ca947 */ /* 0x000fec0003800000 */
[----:B------:R-:W-:Y:S01]  /*0b00*/  UCGABAR_WAIT ;  /* 0x0000000000007dc7 */ /* 0x000fe20008000000 */
[----:B------:R-:W-:Y:S01]  /*0b10*/  CCTL.IVALL ;  /* 0x00000000ff00798f */ /* 0x000fe20002000000 */
[----:B------:R-:W-:Y:S05]  /*0b20*/  BRA `(.L_x_7) ;  /* 0x0000000000047947 */ /* 0x000fea0003800000 */
.L_x_6:
[----:B------:R-:W-:Y:S06]  /*0b30*/  BAR.SYNC.DEFER_BLOCKING 0x0 ;  /* 0x0000000000007b1d */ /* 0x000fec0000010000 */
.L_x_7:
[----:B------:R-:W-:Y:S05]  /*0b40*/  @!P3 BRA `(.L_x_8) ;  /* 0x0000003c009cb947 */ /* 0x000fea0003800000 */
[----:B------:R-:W-:-:S13]  /*0b50*/  ISETP.GT.U32.AND P0, PT, R6, 0x1, PT ;  /* 0x000000010600780c */ /* 0x000fda0003f04070 */
[----:B------:R-:W-:Y:S05]  /*0b60*/  @P0 EXIT ;  /* 0x000000000000094d */ /* 0x000fea0003800000 */
[----:B------:R-:W-:Y:S01]  /*0b70*/  ULDC.64 UR4, c[0x0][0x650] ;  /* 0x0001940000047ab9 */ /* 0x000fe20000000a00 */
[----:B------:R-:W-:Y:S01]  /*0b80*/  PRMT R0, RZ, 0x7610, R0 ;  /* 0x00007610ff007816 */ /* 0x000fe20000000000 */
[----:B------:R-:W-:Y:S01]  /*0b90*/  IMAD.MOV.U32 R60, RZ, RZ, -0x1 ;  /* 0xffffffffff3c7424 */ /* 0x000fe200078e00ff */
[----:B------:R-:W-:Y:S01]  /*0ba0*/  ISETP.GE.U32.AND P0, PT, R16, UR4, PT ;  /* 0x0000000410007c0c */ /* 0x000fe2000bf06070 */
[----:B------:R-:W-:Y:S02]  /*0bb0*/  IMAD.MOV.U32 R61, RZ, RZ, -0x1 ;  /* 0xffffffffff3d7424 */ /* 0x000fe400078e00ff */
[----:B------:R-:W-:Y:S01]  /*0bc0*/  IMAD.MOV.U32 R59, RZ, RZ, -0x1 ;  /* 0xffffffffff3b7424 */ /* 0x000fe200078e00ff */
[----:B------:R-:W-:-:S13]  /*0bd0*/  ISETP.GE.U32.AND.EX P0, PT, R17, UR5, PT, P0 ;  /* 0x0000000511007c0c */ /* 0x000fda000bf06100 */
[----:B------:R-:W-:Y:S05]  /*0be0*/  @P0 BRA `(.L_x_9) ;  /* 0x0000000400280947 */ /* 0x000fea0003800000 */
[----:B------:R-:W0:Y:S01]  /*0bf0*/  LDC.64 R20, c[0x0][0x628] ;  /* 0x00018a00ff147b82 */ /* 0x000e220000000a00 */
[----:B------:R-:W-:Y:S02]  /*0c00*/  IMAD.MOV.U32 R8, RZ, RZ, R16 ;  /* 0x000000ffff087224 */ /* 0x000fe400078e0010 */
[----:B------:R-:W-:-:S05]  /*0c10*/  IMAD.MOV.U32 R9, RZ, RZ, R17 ;  /* 0x000000ffff097224 */ /* 0x000fca00078e0011 */
[----:B------:R-:W1:Y:S08]  /*0c20*/  LDC R0, c[0x0][0x630] ;  /* 0x00018c00ff007b82 */ /* 0x000e700000000800 */
[----:B------:R-:W2:Y:S01]  /*0c30*/  LDC.64 R26, c[0x0][0x620] ;  /* 0x00018800ff1a7b82 */ /* 0x000ea20000000a00 */
[----:B0-----:R-:W-:-:S04]  /*0c40*/  ISETP.NE.U32.AND P0, PT, R20, RZ, PT ;  /* 0x000000ff1400720c */ /* 0x001fc80003f05070 */
[----:B------:R-:W-:-:S13]  /*0c50*/  ISETP.NE.AND.EX P0, PT, R21, RZ, PT, P0 ;  /* 0x000000ff1500720c */ /* 0x000fda0003f05300 */
[----:B-12---:R-:W-:Y:S05]  /*0c60*/  @!P0 BRA `(.L_x_10) ;  /* 0x0000000000288947 */ /* 0x006fea0003800000 */
[----:B------:R-:W0:Y:S02]  /*0c70*/  LDC R13, c[0x0][0x634] ;  /* 0x00018d00ff0d7b82 */ /* 0x000e240000000800 */
[----:B0-----:R-:W-:-:S05]  /*0c80*/  IADD3 R13, P0, R16, R13, RZ ;  /* 0x0000000d100d7210 */ /* 0x001fca0007f1e0ff */
[----:B------:R-:W-:-:S04]  /*0c90*/  IMAD.X R15, RZ, RZ, R17, P0 ;  /* 0x000000ffff0f7224 */ /* 0x000fc800000e0611 */
[----:B------:R-:W-:-:S04]  /*0ca0*/  IMAD.WIDE.U32 R8, R15, R20, RZ ;  /* 0x000000140f087225 */ /* 0x000fc800078e00ff */
[----:B------:R-:W-:-:S04]  /*0cb0*/  IMAD.WIDE.U32 R10, P0, R13, R21, R8 ;  /* 0x000000150d0a7225 */ /* 0x000fc80007800008 */
[----:B------:R-:W-:-:S04]  /*0cc0*/  IMAD.WIDE.U32 R8, R13, R20, RZ ;  /* 0x000000140d087225 */ /* 0x000fc800078e00ff */
[----:B------:R-:W-:Y:S01]  /*0cd0*/  IMAD.X R13, RZ, RZ, RZ, P0 ;  /* 0x000000ffff0d7224 */ /* 0x000fe200000e06ff */
[----:B------:R-:W-:Y:S01]  /*0ce0*/  IADD3 RZ, P0, R9, R10, RZ ;  /* 0x0000000a09ff7210 */ /* 0x000fe20007f1e0ff */
[----:B------:R-:W-:-:S04]  /*0cf0*/  IMAD.MOV.U32 R12, RZ, RZ, R11 ;  /* 0x000000ffff0c7224 */ /* 0x000fc800078e000b */
[----:B------:R-:W-:-:S08]  /*0d00*/  IMAD.WIDE.U32.X R8, R15, R21, R12, P0 ;  /* 0x000000150f087225 */ /* 0x000fd000000e040c */
.L_x_10:
[----:B------:R-:W0:Y:S01]  /*0d10*/  LDC.64 R20, c[0x0][0x640] ;  /* 0x00019000ff147b82 */ /* 0x000e220000000a00 */
[--C-:B------:R-:W-:Y:S01]  /*0d20*/  SHF.R.U64 R59, R8, R0, R9.reuse ;  /* 0x00000000083b7219 */ /* 0x100fe20000001209 */
[----:B------:R-:W-:Y:S01]  /*0d30*/  IMAD R28, R7, R24, R4 ;  /* 0x00000018071c7224 */ /* 0x000fe200078e0204 */
[----:B------:R-:W-:Y:S01]  /*0d40*/  SHF.R.U32.HI R0, RZ, R0, R9 ;  /* 0x00000000ff007219 */ /* 0x000fe20000011609 */
[----:B------:R-:W-:Y:S01]  /*0d50*/  IMAD.MOV.U32 R25, RZ, RZ, 0x1 ;  /* 0x00000001ff197424 */ /* 0x000fe200078e00ff */
[----:B------:R-:W-:-:S03]  /*0d60*/  IADD3 R5, P0, RZ, -R59, RZ ;  /* 0x8000003bff057210 */ /* 0x000fc60007f1e0ff */
[----:B------:R-:W1:Y:S02]  /*0d70*/  LDC R6, c[0x0][0x618] ;  /* 0x00018600ff067b82 */ /* 0x000e640000000800 */
[----:B------:R-:W-:-:S04]  /*0d80*/  IMAD.X R9, RZ, RZ, ~R0, P0 ;  /* 0x000000ffff097224 */ /* 0x000fc800000e0e00 */
[-C--:B------:R-:W-:Y:S02]  /*0d90*/  IMAD R0, R9, R26.reuse, RZ ;  /* 0x0000001a09007224 */ /* 0x080fe400078e02ff */
[----:B------:R-:W2:Y:S01]  /*0da0*/  LDC R11, c[0x0][0x608] ;  /* 0x00018200ff0b7b82 */ /* 0x000ea20000000800 */
[----:B------:R-:W-:-:S04]  /*0db0*/  IMAD.WIDE.U32 R8, R5, R26, R16 ;  /* 0x0000001a05087225 */ /* 0x000fc800078e0010 */
[----:B------:R-:W-:-:S03]  /*0dc0*/  IMAD R5, R5, R27, R0 ;  /* 0x0000001b05057224 */ /* 0x000fc600078e0200 */
[----:B------:R-:W3:Y:S01]  /*0dd0*/  LDC R12, c[0x0][0x658] ;  /* 0x00019600ff0c7b82 */ /* 0x000ee20000000800 */
[----:B0-----:R-:W-:Y:S01]  /*0de0*/  ISETP.NE.U32.AND P0, PT, R20, RZ, PT ;  /* 0x000000ff1400720c */ /* 0x001fe20003f05070 */
[----:B------:R-:W-:Y:S02]  /*0df0*/  IMAD.IADD R5, R9, 0x1, R5 ;  /* 0x0000000109057824 */ /* 0x000fe400078e0205 */
[----:B------:R-:W-:Y:S01]  /*0e00*/  IMAD.MOV.U32 R9, RZ, RZ, -0x1 ;  /* 0xffffffffff097424 */ /* 0x000fe200078e00ff */
[----:B------:R-:W-:-:S03]  /*0e10*/  ISETP.NE.AND.EX P0, PT, R21, RZ, PT, P0 ;  /* 0x000000ff1500720c */ /* 0x000fc60003f05300 */
[----:B------:R-:W0:Y:S01]  /*0e20*/  LDC R15, c[0x0][0x600] ;  /* 0x00018000ff0f7b82 */ /* 0x000e220000000800 */
[-CC-:B-1----:R-:W-:Y:S02]  /*0e30*/  SHF.R.U64 R13, R8, R6.reuse, R5.reuse ;  /* 0x00000006080d7219 */ /* 0x182fe40000001205 */
[----:B------:R-:W-:-:S05]  /*0e40*/  SHF.R.U32.HI R0, RZ, R6, R5 ;  /* 0x00000006ff007219 */ /* 0x000fca0000011605 */
[----:B------:R-:W1:Y:S01]  /*0e50*/  LDC R14, c[0x0][0x648] ;  /* 0x00019200ff0e7b82 */ /* 0x000e620000000800 */
[-CC-:B--2---:R-:W-:Y:S02]  /*0e60*/  SHF.R.U64 R29, R13, R11.reuse, R0.reuse ;  /* 0x0000000b0d1d7219 */ /* 0x184fe40000001200 */
[----:B------:R-:W-:-:S05]  /*0e70*/  SHF.R.U32.HI R5, RZ, R11, R0 ;  /* 0x0000000bff057219 */ /* 0x000fca0000011600 */
[----:B------:R-:W2:Y:S01]  /*0e80*/  LDC R26, c[0x0][0x638] ;  /* 0x00018e00ff1a7b82 */ /* 0x000ea20000000800 */
[-CC-:B---3--:R-:W-:Y:S02]  /*0e90*/  SHF.R.U64 R24, R29, R12.reuse, R5.reuse ;  /* 0x0000000c1d187219 */ /* 0x188fe40000001205 */
[-C--:B------:R-:W-:Y:S02]  /*0ea0*/  SHF.L.U32 R0, R9, R12.reuse, RZ ;  /* 0x0000000c09007219 */ /* 0x080fe400000006ff */
[----:B------:R-:W-:Y:S01]  /*0eb0*/  SHF.R.U32.HI R5, RZ, R12, R5 ;  /* 0x0000000cff057219 */ /* 0x000fe20000011605 */
[----:B------:R-:W-:Y:S01]  /*0ec0*/  IMAD.MOV.U32 R4, RZ, RZ, R24 ;  /* 0x000000ffff047224 */ /* 0x000fe200078e0018 */
[----:B------:R-:W-:Y:S01]  /*0ed0*/  LOP3.LUT R10, RZ, R0, RZ, 0x33, !PT ;  /* 0x00000000ff0a7212 */ /* 0x000fe200078e33ff */
[----:B------:R-:W3:Y:S01]  /*0ee0*/  LDC R27, c[0x0][0x610] ;  /* 0x00018400ff1b7b82 */ /* 0x000ee20000000800 */
[----:B------:R-:W-:Y:S05]  /*0ef0*/  @!P0 BRA `(.L_x_11) ;  /* 0x0000000000288947 */ /* 0x000fea0003800000 */
[----:B------:R-:W4:Y:S02]  /*0f00*/  LDC R9, c[0x0][0x64c] ;  /* 0x00019300ff097b82 */ /* 0x000f240000000800 */
[----:B----4-:R-:W-:-:S05]  /*0f10*/  IADD3 R9, P0, R24, R9, RZ ;  /* 0x0000000918097210 */ /* 0x010fca0007f1e0ff */
        /* <DEDUP_REMOVED lines=8> */
.L_x_11:
[----:B-1----:R-:W-:Y:S01]  /*0fa0*/  SHF.R.U64 R4, R4, R14, R5 ;  /* 0x0000000e04047219 */ /* 0x002fe20000001205 */
[----:B0-----:R-:W-:Y:S01]  /*0fb0*/  VIADD R6, R15, 0xffffffff ;  /* 0xffffffff0f067836 */ /* 0x001fe20000000000 */
[----:B------:R-:W-:Y:S02]  /*0fc0*/  SHF.L.U32 R0, R25, R12, RZ ;  /* 0x0000000c19007219 */ /* 0x000fe400000006ff */
[----:B------:R-:W-:Y:S01]  /*0fd0*/  LOP3.LUT R5, R29, R10, RZ, 0xc0, !PT ;  /* 0x0000000a1d057212 */ /* 0x000fe200078ec0ff */
[----:B------:R-:W-:Y:S01]  /*0fe0*/  IMAD.MOV R7, RZ, RZ, -R4 ;  /* 0x000000ffff077224 */ /* 0x000fe200078e0a04 */
[----:B------:R-:W-:Y:S02]  /*0ff0*/  SEL R3, R3, R28, !P1 ;  /* 0x0000001c03037207 */ /* 0x000fe40004800000 */
[----:B------:R-:W-:Y:S01]  /*1000*/  LOP3.LUT R6, R13, R6, RZ, 0xc0, !PT ;  /* 0x000000060d067212 */ /* 0x000fe200078ec0ff */
[----:B------:R-:W-:Y:S02]  /*1010*/  IMAD R4, R0, R4, R5 ;  /* 0x0000000400047224 */ /* 0x000fe400078e0205 */
[----:B--2---:R-:W-:-:S02]  /*1020*/  IMAD R0, R7, R26, R24 ;  /* 0x0000001a07007224 */ /* 0x004fc400078e0218 */
[----:B---3--:R-:W-:Y:S02]  /*1030*/  IMAD R3, R4, R27, R3 ;  /* 0x0000001b04037224 */ /* 0x008fe400078e0203 */
[----:B------:R-:W-:Y:S02]  /*1040*/  IMAD R60, R0, R15, R6 ;  /* 0x0000000f003c7224 */ /* 0x000fe400078e0206 */
[----:B------:R-:W-:-:S03]  /*1050*/  IMAD.MOV.U32 R4, RZ, RZ, 0x1 ;  /* 0x00000001ff047424 */ /* 0x000fc600078e00ff */
[----:B------:R-:W-:Y:S02]  /*1060*/  SEL R61, R60, R3, !P1 ;  /* 0x000000033c3d7207 */ /* 0x000fe40004800000 */
[----:B------:R-:W-:Y:S02]  /*1070*/  PRMT R0, R4, 0x7610, R0 ;  /* 0x0000761004007816 */ /* 0x000fe40000000000 */
[----:B------:R-:W-:-:S07]  /*1080*/  SEL R60, R3, R60, !P1 ;  /* 0x0000003c033c7207 */ /* 0x000fce0004800000 */
.L_x_9:
[----:B------:R-:W-:-:S08]  /*1090*/  NOP ;  /* 0x0000000000007918 */ /* 0x000fd00000000000 */
[----:B------:R-:W0:Y:S02]  /*10a0*/  USETMAXREG.TRY_ALLOC.CTAPOOL UP0, 0xe8 ;  /* 0x000000e8000079c8 */ /* 0x000e240008000600 */
[----:B0-----:R-:W-:-:S13]  /*10b0*/  PLOP3.LUT P0, PT, PT, PT, UP0, 0x80, 0x0 ;  /* 0x000000000000781c */ /* 0x001fda0003f0f008 */
[----:B------:R-:W-:Y:S05]  /*10c0*/  @!P0 BRA `(.L_x_9) ;  /* 0xfffffffc00f08947 */ /* 0x000fea000383ffff */
[----:B------:R-:W-:Y:S01]  /*10d0*/  ULDC.64 UR4, c[0x0][0x598] ;  /* 0x0001660000047ab9 */ /* 0x000fe20000000a00 */
[----:B------:R-:W-:Y:S01]  /*10e0*/  ULDC.64 UR36, c[0x0][0x208] ;  /* 0x0000820000247ab9 */ /* 0x000fe20000000a00 */
[----:B------:R-:W-:-:S04]  /*10f0*/  ISETP.NE.U32.AND P0, PT, RZ, UR4, PT ;  /* 0x00000004ff007c0c */ /* 0x000fc8000bf05070 */
[----:B------:R-:W-:-:S13]  /*1100*/  ISETP.NE.AND.EX P0, PT, RZ, UR5, PT, P0 ;  /* 0x00000005ff007c0c */ /* 0x000fda000bf05300 */
[----:B------:R-:W-:Y:S05]  /*1110*/  @!P0 BRA `(.L_x_12) ;  /* 0x00000000001c8947 */ /* 0x000fea0003800000 */
[----:B------:R-:W0:Y:S02]  /*1120*/  LDC.64 R4, c[0x0][0x598] ;  /* 0x00016600ff047b82 */ /* 0x000e240000000a00 */
[----:B0-----:R-:W2:Y:S02]  /*1130*/  LDG.E.64 R4, desc[UR36][R4.64] ;  /* 0x0000002404047981 */ /* 0x001ea4000c1e1b00 */
[----:B--2---:R-:W-:-:S04]  /*1140*/  ISETP.NE.U32.AND P0, PT, R4, RZ, PT ;  /* 0x000000ff0400720c */ /* 0x004fc80003f05070 */
[----:B------:R-:W-:-:S13]  /*1150*/  ISETP.NE.AND.EX P0, PT, R5, RZ, PT, P0 ;  /* 0x000000ff0500720c */ /* 0x000fda0003f05300 */
[----:B------:R-:W-:Y:S05]  /*1160*/  @!P0 BRA `(.L_x_12) ;  /* 0x0000000000088947 */ /* 0x000fea0003800000 */
[----:B------:R0:W5:Y:S01]  /*1170*/  LD.E R56, desc[UR36][R4.64] ;  /* 0x0000002404387980 */ /* 0x000162000c101900 */
[----:B------:R-:W-:Y:S05]  /*1180*/  BRA `(.L_x_13) ;  /* 0x0000000000247947 */ /* 0x000fea0003800000 */
.L_x_12:
[----:B------:R-:W-:Y:S02]  /*1190*/  ULDC.64 UR4, c[0x0][0x588] ;  /* 0x0001620000047ab9 */ /* 0x000fe40000000a00 */
[----:B------:R-:W-:-:S04]  /*11a0*/  ISETP.NE.U32.AND P0, PT, RZ, UR4, PT ;  /* 0x00000004ff007c0c */ /* 0x000fc8000bf05070 */
[----:B------:R-:W-:-:S13]  /*11b0*/  ISETP.NE.AND.EX P0, PT, RZ, UR5, PT, P0 ;  /* 0x00000005ff007c0c */ /* 0x000fda000bf05300 */
[----:B------:R-:W-:Y:S05]  /*11c0*/  @!P0 BRA `(.L_x_14) ;  /* 0x00000000000c8947 */ /* 0x000fea0003800000 */
[----:B------:R-:W0:Y:S02]  /*11d0*/  LDC.64 R56, c[0x0][0x588] ;  /* 0x00016200ff387b82 */ /* 0x000e240000000a00 */
[----:B0-----:R1:W5:Y:S01]  /*11e0*/  LDG.E R56, desc[UR36][R56.64] ;  /* 0x0000002438387981 */ /* 0x001362000c1e1900 */
[----:B------:R-:W-:Y:S05]  /*11f0*/  BRA `(.L_x_13) ;  /* 0x0000000000087947 */ /* 0x000fea0003800000 */
.L_x_14:
[----:B------:R-:W-:Y:S02]  /*1200*/  ULDC UR4, c[0x0][0x580] ;  /* 0x0001600000047ab9 */ /* 0x000fe40000000800 */
[----:B------:R-:W-:-:S07]  /*1210*/  IMAD.U32 R56, RZ, RZ, UR4 ;  /* 0x00000004ff387e24 */ /* 0x000fce000f8e00ff */
.L_x_13:
[----:B------:R-:W-:Y:S02]  /*1220*/  ULDC.64 UR4, c[0x0][0x5a0] ;  /* 0x0001680000047ab9 */ /* 0x000fe40000000a00 */
[----:B------:R-:W-:-:S04]  /*1230*/  ISETP.NE.U32.AND P0, PT, RZ, UR4, PT ;  /* 0x00000004ff007c0c */ /* 0x000fc8000bf05070 */
[----:B------:R-:W-:-:S13]  /*1240*/  ISETP.NE.AND.EX P0, PT, RZ, UR5, PT, P0 ;  /* 0x00000005ff007c0c */ /* 0x000fda000bf05300 */
[----:B------:R-:W-:Y:S05]  /*1250*/  @!P0 BRA `(.L_x_15) ;  /* 0x00000000001c8947 */ /* 0x000fea0003800000 */
[----:B0-----:R-:W0:Y:S02]  /*1260*/  LDC.64 R4, c[0x0][0x5a0] ;  /* 0x00016800ff047b82 */ /* 0x001e240000000a00 */
[----:B0-----:R-:W2:Y:S02]  /*1270*/  LDG.E.64 R4, desc[UR36][R4.64] ;  /* 0x0000002404047981 */ /* 0x001ea4000c1e1b00 */
[----:B--2---:R-:W-:-:S04]  /*1280*/  ISETP.NE.U32.AND P0, PT, R4, RZ, PT ;  /* 0x000000ff0400720c */ /* 0x004fc80003f05070 */
[----:B------:R-:W-:-:S13]  /*1290*/  ISETP.NE.AND.EX P0, PT, R5, RZ, PT, P0 ;  /* 0x000000ff0500720c */ /* 0x000fda0003f05300 */
[----:B------:R-:W-:Y:S05]  /*12a0*/  @!P0 BRA `(.L_x_15) ;  /* 0x0000000000088947 */ /* 0x000fea0003800000 */
[----:B-1----:R0:W5:Y:S01]  /*12b0*/  LD.E R57, desc[UR36][R4.64] ;  /* 0x0000002404397980 */ /* 0x002162000c101900 */
[----:B------:R-:W-:Y:S05]  /*12c0*/  BRA `(.L_x_16) ;  /* 0x0000000000247947 */ /* 0x000fea0003800000 */
.L_x_15:
[----:B------:R-:W-:Y:S02]  /*12d0*/  ULDC.64 UR4, c[0x0][0x590] ;  /* 0x0001640000047ab9 */ /* 0x000fe40000000a00 */
[----:B------:R-:W-:-:S04]  /*12e0*/  ISETP.NE.U32.AND P0, PT, RZ, UR4, PT ;  /* 0x00000004ff007c0c */ /* 0x000fc8000bf05070 */
[----:B------:R-:W-:-:S13]  /*12f0*/  ISETP.NE.AND.EX P0, PT, RZ, UR5, PT, P0 ;  /* 0x00000005ff007c0c */ /* 0x000fda000bf05300 */
[----:B------:R-:W-:Y:S05]  /*1300*/  @!P0 BRA `(.L_x_17) ;  /* 0x00000000000c8947 */ /* 0x000fea0003800000 */
[----:B0-----:R-:W1:Y:S02]  /*1310*/  LDC.64 R4, c[0x0][0x590] ;  /* 0x00016400ff047b82 */ /* 0x001e640000000a00 */
[----:B-1----:R1:W5:Y:S01]  /*1320*/  LDG.E R57, desc[UR36][R4.64] ;  /* 0x0000002404397981 */ /* 0x002362000c1e1900 */
[----:B------:R-:W-:Y:S05]  /*1330*/  BRA `(.L_x_16) ;  /* 0x0000000000087947 */ /* 0x000fea0003800000 */
.L_x_17:
[----:B------:R-:W-:Y:S02]  /*1340*/  ULDC UR4, c[0x0][0x584] ;  /* 0x0001610000047ab9 */ /* 0x000fe40000000800 */
[----:B-1----:R-:W-:-:S07]  /*1350*/  IMAD.U32 R57, RZ, RZ, UR4 ;  /* 0x00000004ff397e24 */ /* 0x002fce000f8e00ff */
.L_x_16:
[----:B------:R-:W-:-:S13]  /*1360*/  LOP3.LUT P0, RZ, R0, 0xff, RZ, 0xc0, !PT ;  /* 0x000000ff00ff7812 */ /* 0x000fda000780c0ff */
[----:B------:R-:W-:Y:S05]  /*1370*/  @!P0 EXIT ;  /* 0x000000000000894d */ /* 0x000fea0003800000 */
[----:B------:R-:W-:Y:S01]  /*1380*/  ULDC UR4, c[0x0][0x28c] ;  /* 0x0000a30000047ab9 */ /* 0x000fe20000000800 */
[----:B------:R-:W-:Y:S01]  /*1390*/  LOP3.LUT R58, R19, 0x1, RZ, 0xfc, !PT ;  /* 0x00000001133a7812 */ /* 0x000fe200078efcff */
[----:B------:R-:W-:Y:S01]  /*13a0*/  UIADD3 UR4, UR4, 0x1f, URZ ;  /* 0x0000001f04047890 */ /* 0x000fe2000fffe03f */
[----:B------:R-:W-:Y:S01]  /*13b0*/  UMOV UR38, URZ ;  /* 0x0000003f00267c82 */ /* 0x000fe20008000000 */
[----:B------:R-:W-:Y:S02]  /*13c0*/  UMOV UR39, URZ ;  /* 0x0000003f00277c82 */ /* 0x000fe40008000000 */
[----:B------:R-:W-:-:S04]  /*13d0*/  USHF.R.S32.HI UR5, URZ, 0x1f, UR4 ;  /* 0x0000001f3f057899 */ /* 0x000fc80008011404 */
[----:B------:R-:W-:-:S04]  /*13e0*/  ULEA.HI UR5, UR5, UR4, URZ, 0x5 ;  /* 0x0000000405057291 */ /* 0x000fc8000f8f283f */
[----:B------:R-:W-:-:S12]  /*13f0*/  USHF.R.S32.HI UR40, URZ, 0x5, UR5 ;  /* 0x000000053f287899 */ /* 0x000fd80008011405 */
.L_x_101:
[----:B------:R-:W-:Y:S01]  /*1400*/  LOP3.LUT R0, R18, 0x80, RZ, 0xc0, !PT ;  /* 0x0000008012007812 */ /* 0x000fe200078ec0ff */
[----:B--2---:R-:W2:Y:S01]  /*1410*/  S2UR UR7, SR_CgaCtaId ;  /* 0x00000000000779c3 */ /* 0x004ea20000008800 */
[----:B------:R-:W-:Y:S02]  /*1420*/  UMOV UR6, 0x400 ;  /* 0x0000040000067882 */ /* 0x000fe40000000000 */
[----:B------:R-:W-:-:S06]  /*1430*/  SHF.R.U32.HI R0, RZ, 0x7, R0 ;  /* 0x00000007ff007819 */ /* 0x000fcc0000011600 */
[----:B---3--:R-:W3:Y:S01]  /*1440*/  SHFL.IDX PT, R0, R0, RZ, 0x1f ;  /* 0x00001fff00007589 */ /* 0x008ee200000e0000 */
[----:B--2---:R-:W-:Y:S01]  /*1450*/  ULEA UR6, UR7, UR6, 0x18 ;  /* 0x0000000607067291 */ /* 0x004fe2000f8ec03f */
[----:B---3--:R-:W-:-:S13]  /*1460*/  R2UR UR4, R0 ;  /* 0x00000000000472ca */ /* 0x008fda00000e0000 */
[----:B------:R-:W-:-:S04]  /*1470*/  ULEA.HI UR5, UR4, UR4, URZ, 0x1 ;  /* 0x0000000404057291 */ /* 0x000fc8000f8f083f */
[----:B------:R-:W-:-:S04]  /*1480*/  ULOP3.LUT UR5, UR5, 0xffffe, URZ, 0xc0, !UPT ;  /* 0x000ffffe05057892 */ /* 0x000fc8000f8ec03f */
[----:B------:R-:W-:-:S03]  /*1490*/  UIADD3 UR5, UR4, -UR5, URZ ;  /* 0x8000000504057290 */ /* 0x000fc6000fffe03f */
[----:B------:R-:W-:Y:S01]  /*14a0*/  ULDC UR4, c[0x0][0x28c] ;  /* 0x0000a30000047ab9 */ /* 0x000fe20000000800 */
[----:B------:R-:W-:Y:S01]  /*14b0*/  ULEA UR5, UR5, UR6, 0xc ;  /* 0x0000000605057291 */ /* 0x000fe2000f8e603f */
[----:B------:R-:W-:-:S03]  /*14c0*/  ISETP.LT.AND P0, PT, RZ, UR4, PT ;  /* 0x00000004ff007c0c */ /* 0x000fc6000bf01270 */
[----:B------:R-:W-:-:S04]  /*14d0*/  UIADD3 UR5, UR5, 0x200, URZ ;  /* 0x0000020005057890 */ /* 0x000fc8000fffe03f */
[----:B------:R-:W-:-:S04]  /*14e0*/  USHF.R.U32.HI UR5, URZ, 0x4, UR5 ;  /* 0x000000043f057899 */ /* 0x000fc80008011605 */
[----:B------:R-:W-:Y:S02]  /*14f0*/  ULOP3.LUT UR41, UR5, 0x3fff, URZ, 0xc0, !UPT ;  /* 0x00003fff05297892 */ /* 0x000fe4000f8ec03f */
[----:B01---5:R-:W-:Y:S10]  /*1500*/  @P0 BRA `(.L_x_18) ;  /* 0x0000000000400947 */ /* 0x023ff40003800000 */
[----:B------:R-:W-:Y:S01]  /*1510*/  MOV R0, 0x0 ;  /* 0x0000000000007802 */ /* 0x000fe20000000f00 */
[----:B------:R-:W-:Y:S01]  /*1520*/  ULDC.64 UR4, c[0x4][0x68] ;  /* 0x01001a0000047ab9 */ /* 0x000fe20000000a00 */
[----:B------:R-:W-:Y:S01]  /*1530*/  ULDC.64 UR6, c[0x4][0x8] ;  /* 0x0100020000067ab9 */ /* 0x000fe20000000a00 */
[----:B01----:R-:W-:Y:S01]  /*1540*/  IMAD.U32 R4, RZ, RZ, UR4 ;  /* 0x00000004ff047e24 */ /* 0x003fe2000f8e00ff */
[----:B------:R0:W1:Y:S01]  /*1550*/  LDC.64 R14, c[0x4][R0] ;  /* 0x01000000000e7b82 */ /* 0x0000620000000a00 */
[----:B------:R-:W-:Y:S01]  /*1560*/  IMAD.U32 R5, RZ, RZ, UR5 ;  /* 0x00000005ff057e24 */ /* 0x000fe2000f8e00ff */
[----:B------:R-:W-:Y:S01]  /*1570*/  ULDC.64 UR4, c[0x4][0x70] ;  /* 0x01001c0000047ab9 */ /* 0x000fe20000000a00 */
[----:B------:R-:W-:Y:S02]  /*1580*/  IMAD.U32 R10, RZ, RZ, UR6 ;  /* 0x00000006ff0a7e24 */ /* 0x000fe4000f8e00ff */
[----:B------:R-:W-:Y:S02]  /*1590*/  IMAD.U32 R6, RZ, RZ, UR4 ;  /* 0x00000004ff067e24 */ /* 0x000fe4000f8e00ff */
[----:B------:R-:W-:-:S02]  /*15a0*/  IMAD.U32 R7, RZ, RZ, UR5 ;  /* 0x00000005ff077e24 */ /* 0x000fc4000f8e00ff */
[----:B------:R-:W-:Y:S02]  /*15b0*/  IMAD.U32 R11, RZ, RZ, UR7 ;  /* 0x00000007ff0b7e24 */ /* 0x000fe4000f8e00ff */
[----:B------:R-:W-:Y:S02]  /*15c0*/  IMAD.MOV.U32 R8, RZ, RZ, 0x1e1 ;  /* 0x000001e1ff087424 */ /* 0x000fe400078e00ff */
[----:B------:R-:W-:Y:S02]  /*15d0*/  IMAD.MOV.U32 R12, RZ, RZ, 0x1 ;  /* 0x00000001ff0c7424 */ /* 0x000fe400078e00ff */
[----:B0-----:R-:W-:-:S07]  /*15e0*/  IMAD.MOV.U32 R13, RZ, RZ, RZ ;  /* 0x000000ffff0d7224 */ /* 0x001fce00078e00ff */
[----:B------:R-:W-:-:S07]  /*15f0*/  LEPC R20, `(.L_x_18) ;  /* 0x000000001014794e */ /* 0x000fce0000000000 */
[----:B-1---5:R-:W-:Y:S05]  /*1600*/  CALL.ABS.NOINC R14 ;  /* 0x000000000e007343 */ /* 0x022fea0003c00000 */
.L_x_18:
[----:B------:R-:W-:-:S13]  /*1610*/  ISETP.NE.AND P0, PT, R58, 0x3, PT ;  /* 0x000000033a00780c */ /* 0x000fda0003f05270 */
[----:B------:R-:W-:Y:S05]  /*1620*/  @!P0 BRA `(.L_x_19) ;  /* 0x0000000000048947 */ /* 0x000fea0003800000 */
[----:B------:R-:W-:Y:S01]  /*1630*/  BPT.TRAP 0x1 ;  /* 0x000000040000795c */ /* 0x000fe20000300000 */
.L_x_19:
[----:B------:R-:W2:Y:S01]  /*1640*/  S2UR UR5, SR_CgaCtaId ;  /* 0x00000000000579c3 */ /* 0x000ea20000008800 */
[----:B------:R-:W-:Y:S01]  /*1650*/  UMOV UR4, 0x400 ;  /* 0x0000040000047882 */ /* 0x000fe20000000000 */
[----:B------:R-:W-:Y:S02]  /*1660*/  IMAD.U32 R0, RZ, RZ, UR38 ;  /* 0x00000026ff007e24 */ /* 0x000fe4000f8e00ff */
[----:B------:R-:W-:-:S03]  /*1670*/  IMAD.U32 R3, RZ, RZ, UR39 ;  /* 0x00000027ff037e24 */ /* 0x000fc6000f8e00ff */
[----:B------:R-:W-:Y:S01]  /*1680*/  SHF.L.U32 R0, R0, 0x1f, RZ ;  /* 0x0000001f00007819 */ /* 0x000fe200000006ff */
[----:B--2---:R-:W-:-:S06]  /*1690*/  ULEA UR4, UR5, UR4, 0x18 ;  /* 0x0000000405047291 */ /* 0x004fcc000f8ec03f */
[----:B------:R-:W-:-:S04]  /*16a0*/  IMAD.U32 R6, RZ, RZ, UR4 ;  /* 0x00000004ff067e24 */ /* 0x000fc8000f8e00ff */
[----:B------:R-:W-:-:S04]  /*16b0*/  IMAD R3, R3, 0x8, R6 ;  /* 0x0000000803037824 */ /* 0x000fc800078e0206 */
[----:B------:R2:W3:Y:S01]  /*16c0*/  SYNCS.PHASECHK.TRANS64.TRYWAIT P1, [R3+URZ], R0 ;  /* 0x00000000030075a7 */ /* 0x0004e2000802017f */
[----:B------:R-:W-:Y:S05]  /*16d0*/  @!P0 BRA `(.L_x_20) ;  /* 0x0000000000048947 */ /* 0x000fea0003800000 */
[----:B------:R-:W-:Y:S01]  /*16e0*/  BPT.TRAP 0x1 ;  /* 0x000000040000795c */ /* 0x000fe20000300000 */
.L_x_20:
[----:B---3--:R-:W-:Y:S05]  /*16f0*/  @P1 BRA `(.L_x_21) ;  /* 0x0000000000081947 */ /* 0x008fea0003800000 */
[----:B------:R-:W3:Y:S02]  /*1700*/  SYNCS.PHASECHK.TRANS64.TRYWAIT P1, [R3+URZ], R0 ;  /* 0x00000000030075a7 */ /* 0x000ee4000802017f */
[----:B---3--:R-:W-:Y:S05]  /*1710*/  @!P1 BRA `(.L_x_22) ;  /* 0x00000050000c9947 */ /* 0x008fea0003800000 */
.L_x_21:
[----:B------:R-:W-:-:S04]  /*1720*/  UISETP.LT.AND UP0, UPT, UR40, 0x1, UPT ;  /* 0x000000012800788c */ /* 0x000fc8000bf01270 */
[----:B------:R-:W-:-:S06]  /*1730*/  USEL UR4, UR40, 0x1, UP0 ;  /* 0x0000000128047887 */ /* 0x000fcc0008000000 */
[----:B--23--:R-:W-:Y:S01]  /*1740*/  IMAD.U32 R0, RZ, RZ, UR4 ;  /* 0x00000004ff007e24 */ /* 0x00cfe2000f8e00ff */
[----:B------:R-:W-:Y:S05]  /*1750*/  WARPSYNC.ALL ;  /* 0x0000000000007948 */ /* 0x000fea0003800000 */
[----:B------:R-:W-:-:S04]  /*1760*/  IADD3 R0, -R0, UR40, RZ ;  /* 0x0000002800007c10 */ /* 0x000fc8000fffe1ff */
[----:B------:R-:W-:Y:S02]  /*1770*/  ISETP.GE.AND P1, PT, R0, 0x1, PT ;  /* 0x000000010000780c */ /* 0x000fe40003f26270 */
[----:B------:R-:W-:Y:S01]  /*1780*/  R2UR UR4, R6 ;  /* 0x00000000060472ca */ /* 0x000fe200000e0000 */
[----:B------:R-:W-:Y:S01]  /*1790*/  ULOP3.LUT UR41, UR41, 0x10000, URZ, 0xfc, !UPT ;  /* 0x0001000029297892 */ /* 0x000fe2000f8efc3f */
[----:B------:R-:W-:Y:S01]  /*17a0*/  WARPGROUP.ARRIVE ;  /* 0x00000000000079c5 */ /* 0x000fe20000000000 */
[----:B------:R-:W-:Y:S01]  /*17b0*/  UMOV UR5, 0x80000020 ;  /* 0x8000002000057882 */ /* 0x000fe20000000000 */
[----:B------:R-:W-:-:S09]  /*17c0*/  UMOV UR7, 0x80000020 ;  /* 0x8000002000077882 */ /* 0x000fd20000000000 */
[----:B------:R-:W-:-:S04]  /*17d0*/  UIADD3 UR4, UR4, 0x24200, URZ ;  /* 0x0002420004047890 */ /* 0x000fc8000fffe03f */
[----:B------:R-:W-:-:S04]  /*17e0*/  USHF.R.U32.HI UR4, URZ, 0x4, UR4 ;  /* 0x000000043f047899 */ /* 0x000fc80008011604 */
[----:B------:R-:W-:-:S04]  /*17f0*/  ULOP3.LUT UR4, UR4, 0x3fff, URZ, 0xc0, !UPT ;  /* 0x00003fff04047892 */ /* 0x000fc8000f8ec03f */
[----:B------:R-:W-:Y:S02]  /*1800*/  ULOP3.LUT UR9, UR4, 0x10000, URZ, 0xfc, !UPT ;  /* 0x0001000004097892 */ /* 0x000fe4000f8efc3f */
[----:B------:R-:W-:Y:S02]  /*1810*/  ULEA UR4, UR39, UR41, 0x9 ;  /* 0x0000002927047291 */ /* 0x000fe4000f8e483f */
[----:B------:R-:W-:-:S09]  /*1820*/  ULEA UR6, UR39, UR9, 0x8 ;  /* 0x0000000927067291 */ /* 0x000fd2000f8e403f */
[----:B------:R-:W-:Y:S01]  /*1830*/  HGMMA.64x64x16.F32.BF16 R24, gdesc[UR4], RZ, !UPT, gsb0 ;  /* 0x00e00000041879f0 */ /* 0x000fe2000c0018ff */
[----:B------:R-:W-:Y:S02]  /*1840*/  UIADD3 UR4, UR4, 0x2, URZ ;  /* 0x0000000204047890 */ /* 0x000fe4000fffe03f */
[----:B------:R-:W-:Y:S01]  /*1850*/  UIADD3 UR6, UR6, 0x2, URZ ;  /* 0x0000000206067890 */ /* 0x000fe2000fffe03f */
[----:B------:R-:W-:Y:S01]  /*1860*/  UMOV UR5, 0x80000020 ;  /* 0x8000002000057882 */ /* 0x000fe20000000000 */
[----:B------:R-:W-:Y:S01]  /*1870*/  UMOV UR7, 0x80000020 ;  /* 0x8000002000077882 */ /* 0x000fe20000000000 */
[----:B------:R-:W-:Y:S02]  /*1880*/  WARPGROUP.DEPBAR.LE gsb0, 0x0 ;  /* 0x00008000000079c5 */ /* 0x000fe40000010000 */
[----:B------:R-:W-:-:S06]  /*1890*/  WARPGROUP.ARRIVE ;  /* 0x00000000000079c5 */ /* 0x000fcc0000000000 */
[----:B------:R-:W-:Y:S03]  /*18a0*/  HGMMA.64x64x16.F32.BF16 R24, gdesc[UR4], R24, gsb0 ;  /* 0x00e00000041879f0 */ /* 0x000fe60008001818 */
[----:B------:R-:W-:Y:S02]  /*18b0*/  WARPGROUP.DEPBAR.LE gsb0, 0x0 ;  /* 0x00008000000079c5 */ /* 0x000fe40000010000 */
[----:B------:R-:W-:Y:S05]  /*18c0*/  @!P1 BRA `(.L_x_23) ;  /* 0x0000000000e49947 */ /* 0x000fea0003800000 */
[----:B------:R-:W-:Y:S02]  /*18d0*/  UIADD3 UR4, UR39, 0x1, URZ ;  /* 0x0000000127047890 */ /* 0x000fe4000fffe03f */
[----:B------:R-:W-:Y:S02]  /*18e0*/  IMAD.U32 R3, RZ, RZ, UR39 ;  /* 0x00000027ff037e24 */ /* 0x000fe4000f8e00ff */
[----:B------:R-:W-:-:S04]  /*18f0*/  UISETP.NE.AND UP0, UPT, UR4, 0x12, UPT ;  /* 0x000000120400788c */ /* 0x000fc8000bf05270 */
[----:B------:R-:W-:Y:S02]  /*1900*/  USEL UR5, URZ, 0x1, UP0 ;  /* 0x000000013f057887 */ /* 0x000fe40008000000 */
[----:B------:R-:W-:Y:S02]  /*1910*/  USEL UR8, UR4, URZ, UP0 ;  /* 0x0000003f04087287 */ /* 0x000fe40008000000 */
[----:B------:R-:W-:-:S06]  /*1920*/  ULOP3.LUT UR5, UR38, UR5, URZ, 0x3c, !UPT ;  /* 0x0000000526057292 */ /* 0x000fcc000f8e3c3f */
[----:B------:R-:W-:-:S07]  /*1930*/  IMAD.U32 R7, RZ, RZ, UR5 ;  /* 0x00000005ff077e24 */ /* 0x000fce000f8e00ff */
.L_x_30:
[----:B------:R-:W-:Y:S05]  /*1940*/  @!P0 BRA `(.L_x_24) ;  /* 0x0000000000048947 */ /* 0x000fea0003800000 */
[----:B------:R-:W-:Y:S01]  /*1950*/  BPT.TRAP 0x1 ;  /* 0x000000040000795c */ /* 0x000fe20000300000 */
.L_x_24:
[----:B------:R-:W2:Y:S01]  /*1960*/  S2UR UR5, SR_CgaCtaId ;  /* 0x00000000000579c3 */ /* 0x000ea20000008800 */
[----:B------:R-:W-:Y:S01]  /*1970*/  UMOV UR4, 0x400 ;  /* 0x0000040000047882 */ /* 0x000fe20000000000 */
[----:B01----:R-:W-:Y:S01]  /*1980*/  IMAD.U32 R5, RZ, RZ, UR8 ;  /* 0x00000008ff057e24 */ /* 0x003fe2000f8e00ff */
[----:B------:R-:W-:Y:S01]  /*1990*/  SHF.L.U32 R4, R7, 0x1f, RZ ;  /* 0x0000001f07047819 */ /* 0x000fe200000006ff */
[----:B--2---:R-:W-:-:S06]  /*19a0*/  ULEA UR4, UR5, UR4, 0x18 ;  /* 0x0000000405047291 */ /* 0x004fcc000f8ec03f */
[----:B------:R-:W-:-:S04]  /*19b0*/  IMAD.U32 R6, RZ, RZ, UR4 ;  /* 0x00000004ff067e24 */ /* 0x000fc8000f8e00ff */
[----:B------:R-:W-:-:S04]  /*19c0*/  IMAD R5, R5, 0x8, R6 ;  /* 0x0000000805057824 */ /* 0x000fc800078e0206 */
[----:B------:R0:W1:Y:S01]  /*19d0*/  SYNCS.PHASECHK.TRANS64.TRYWAIT P1, [R5+URZ], R4 ;  /* 0x00000004050075a7 */ /* 0x000062000802017f */
[----:B------:R-:W-:Y:S05]  /*19e0*/  @!P0 BRA `(.L_x_25) ;  /* 0x0000000000048947 */ /* 0x000fea0003800000 */
[----:B------:R-:W-:Y:S01]  /*19f0*/  BPT.TRAP 0x1 ;  /* 0x000000040000795c */ /* 0x000fe20000300000 */
.L_x_25:
[----:B-1----:R-:W-:Y:S05]  /*1a00*/  @P1 BRA `(.L_x_26) ;  /* 0x0000000000081947 */ /* 0x002fea0003800000 */
[----:B------:R-:W1:Y:S02]  /*1a10*/  SYNCS.PHASECHK.TRANS64.TRYWAIT P1, [R5+URZ], R4 ;  /* 0x00000004050075a7 */ /* 0x000e64000802017f */
[----:B-1----:R-:W-:Y:S05]  /*1a20*/  @!P1 BRA `(.L_x_27) ;  /* 0x0000004c005c9947 */ /* 0x002fea0003800000 */
.L_x_26:
[----:B------:R-:W-:Y:S01]  /*1a30*/  ULEA UR4, UR8, UR41, 0x9 ;  /* 0x0000002908047291 */ /* 0x000fe2000f8e483f */
[----:B------:R-:W-:Y:S01]  /*1a40*/  WARPGROUP.ARRIVE ;  /* 0x00000000000079c5 */ /* 0x000fe20000000000 */
[----:B------:R-:W-:Y:S01]  /*1a50*/  ULEA UR6, UR8, UR9, 0x8 ;  /* 0x0000000908067291 */ /* 0x000fe2000f8e403f */
[----:B------:R-:W-:Y:S01]  /*1a60*/  UMOV UR5, 0x80000020 ;  /* 0x8000002000057882 */ /* 0x000fe20000000000 */
[----:B------:R-:W-:-:S07]  /*1a70*/  UMOV UR7, 0x80000020 ;  /* 0x8000002000077882 */ /* 0x000fce0000000000 */
[----:B------:R-:W-:Y:S01]  /*1a80*/  HGMMA.64x64x16.F32.BF16 R24, gdesc[UR4], R24, gsb0 ;  /* 0x00e00000041879f0 */ /* 0x000fe20008001818 */
        /* <DEDUP_REMOVED lines=9> */
[----:B------:R-:W-:Y:S01]  /*1b20*/  BPT.TRAP 0x1 ;  /* 0x000000040000795c */ /* 0x000fe20000300000 */
.L_x_28:
[----:B------:R-:W-:-:S13]  /*1b30*/  ISETP.NE.AND P1, PT, R23, RZ, PT ;  /* 0x000000ff1700720c */ /* 0x000fda0003f25270 */
[----:B01----:R-:W-:-:S04]  /*1b40*/  @P1 IMAD R4, R3, 0x8, R6 ;  /* 0x0000000803041824 */ /* 0x003fc800078e0206 */
[----:B------:R-:W-:-:S05]  /*1b50*/  @P1 VIADD R5, R4, 0x90 ;  /* 0x0000009004051836 */ /* 0x000fca0000000000 */
[----:B------:R-:W-:-:S04]  /*1b60*/  @P1 PRMT R5, R22, 0x654, R5 ;  /* 0x0000065416051816 */ /* 0x000fc80000000005 */
[----:B------:R0:W-:Y:S01]  /*1b70*/  @P1 SYNCS.ARRIVE.TRANS64.RED.A1T0 RZ, [R5+URZ], RZ ;  /* 0x000000ff05ff19a7 */ /* 0x0001e2000810043f */
[----:B------:R-:W-:-:S13]  /*1b80*/  ISETP.GT.U32.AND P1, PT, R19, 0x1, PT ;  /* 0x000000011300780c */ /* 0x000fda0003f24070 */
[----:B0-----:R-:W-:Y:S05]  /*1b90*/  @P1 BRA `(.L_x_29) ;  /* 0x0000000000041947 */ /* 0x001fea0003800000 */
[----:B------:R-:W-:Y:S01]  /*1ba0*/  BPT.TRAP 0x1 ;  /* 0x000000040000795c */ /* 0x000fe20000300000 */
.L_x_29:
[----:B------:R-:W-:Y:S01]  /*1bb0*/  UIADD3 UR8, UR8, 0x1, URZ ;  /* 0x0000000108087890 */ /* 0x000fe2000fffe03f */
[C---:B------:R-:W-:Y:S01]  /*1bc0*/  ISETP.GT.AND P2, PT, R0.reuse, 0x1, PT ;  /* 0x000000010000780c */ /* 0x040fe20003f44270 */
[----:B------:R-:W-:Y:S02]  /*1bd0*/  VIADD R3, R3, 0x1 ;  /* 0x0000000103037836 */ /* 0x000fe40000000000 */
[----:B------:R-:W-:Y:S01]  /*1be0*/  UISETP.NE.AND UP0, UPT, UR8, 0x12, UPT ;  /* 0x000000120800788c */ /* 0x000fe2000bf05270 */
[----:B------:R-:W-:Y:S02]  /*1bf0*/  VIADD R0, R0, 0xffffffff ;  /* 0xffffffff00007836 */ /* 0x000fe40000000000 */
[C---:B------:R-:W-:Y:S01]  /*1c00*/  ISETP.NE.AND P1, PT, R3.reuse, 0x12, PT ;  /* 0x000000120300780c */ /* 0x040fe20003f25270 */
[----:B------:R-:W-:Y:S02]  /*1c10*/  USEL UR4, URZ, 0x1, UP0 ;  /* 0x000000013f047887 */ /* 0x000fe40008000000 */
[----:B------:R-:W-:Y:S01]  /*1c20*/  USEL UR8, UR8, URZ, UP0 ;  /* 0x0000003f08087287 */ /* 0x000fe20008000000 */
[----:B------:R-:W-:-:S03]  /*1c30*/  SEL R3, R3, RZ, P1 ;  /* 0x000000ff03037207 */ /* 0x000fc60000800000 */
[----:B------:R-:W-:Y:S01]  /*1c40*/  LOP3.LUT R7, R7, UR4, RZ, 0x3c, !PT ;  /* 0x0000000407077c12 */ /* 0x000fe2000f8e3cff */
[----:B------:R-:W-:Y:S07]  /*1c50*/  @P2 BRA `(.L_x_30) ;  /* 0xfffffffc00382947 */ /* 0x000fee000383ffff */
.L_x_23:
[----:B------:R-:W2:Y:S02]  /*1c60*/  LDC R0, c[0x0][0x28c] ;  /* 0x0000a300ff007b82 */ /* 0x000ea40000000800 */
[----:B--2---:R-:W-:-:S13]  /*1c70*/  ISETP.GE.AND P1, PT, R0, 0x1, PT ;  /* 0x000000010000780c */ /* 0x004fda0003f26270 */
[----:B------:R-:W-:Y:S05]  /*1c80*/  @!P1 BRA `(.L_x_31) ;  /* 0x0000000000509947 */ /* 0x000fea0003800000 */
[----:B------:R-:W-:Y:S05]  /*1c90*/  @!P0 BRA `(.L_x_32) ;  /* 0x0000000000048947 */ /* 0x000fea0003800000 */
[----:B------:R-:W-:Y:S01]  /*1ca0*/  BPT.TRAP 0x1 ;  /* 0x000000040000795c */ /* 0x000fe20000300000 */
.L_x_32:
[----:B------:R-:W-:Y:S01]  /*1cb0*/  ISETP.NE.AND P0, PT, R23, RZ, PT ;  /* 0x000000ff1700720c */ /* 0x000fe20003f05270 */
[----:B------:R-:W-:Y:S01]  /*1cc0*/  BSSY B0, `(.L_x_33) ;  /* 0x000000e000007945 */ /* 0x000fe20003800000 */
[----:B------:R-:W-:-:S11]  /*1cd0*/  ISETP.GT.U32.AND P1, PT, R19, 0x1, PT ;  /* 0x000000011300780c */ /* 0x000fd60003f24070 */
[----:B------:R-:W-:Y:S05]  /*1ce0*/  @!P0 BRA `(.L_x_34) ;  /* 0x00000000002c8947 */ /* 0x000fea0003800000 */
[----:B------:R-:W-:-:S04]  /*1cf0*/  UISETP.LT.AND UP0, UPT, UR40, 0x1, UPT ;  /* 0x000000012800788c */ /* 0x000fc8000bf01270 */
[----:B------:R-:W-:-:S04]  /*1d00*/  USEL UR6, UR40, 0x1, UP0 ;  /* 0x0000000128067887 */ /* 0x000fc80008000000 */
[----:B------:R-:W-:-:S04]  /*1d10*/  UIADD3 UR6, UR39, UR40, -UR6 ;  /* 0x0000002827067290 */ /* 0x000fc8000fffe806 */
[----:B------:R-:W-:-:S04]  /*1d20*/  UIMAD.WIDE.U32 UR4, UR6, 0x38e38e39, URZ ;  /* 0x38e38e39060478a5 */ /* 0x000fc8000f8e003f */
[----:B------:R-:W-:-:S04]  /*1d30*/  USHF.R.U32.HI UR4, URZ, 0x2, UR5 ;  /* 0x000000023f047899 */ /* 0x000fc80008011605 */
[----:B------:R-:W-:-:S06]  /*1d40*/  UIMAD UR6, UR4, -0x12, UR6 ;  /* 0xffffffee040678a4 */ /* 0x000fcc000f8e0206 */
[----:B------:R-:W-:-:S04]  /*1d50*/  IMAD.U32 R3, RZ, RZ, UR6 ;  /* 0x00000006ff037e24 */ /* 0x000fc8000f8e00ff */
[----:B------:R-:W-:-:S04]  /*1d60*/  IMAD R0, R3, 0x8, R6 ;  /* 0x0000000803007824 */ /* 0x000fc800078e0206 */
[----:B------:R-:W-:-:S05]  /*1d70*/  VIADD R3, R0, 0x90 ;  /* 0x0000009000037836 */ /* 0x000fca0000000000 */
[----:B------:R-:W-:-:S04]  /*1d80*/  PRMT R3, R22, 0x654, R3 ;  /* 0x0000065416037816 */ /* 0x000fc80000000003 */
[----:B------:R2:W-:Y:S03]  /*1d90*/  SYNCS.ARRIVE.TRANS64.RED.A1T0 RZ, [R3+URZ], RZ ;  /* 0x000000ff03ff79a7 */ /* 0x0005e6000810043f */
.L_x_34:
[----:B------:R-:W-:Y:S05]  /*1da0*/  BSYNC B0 ;  /* 0x0000000000007941 */ /* 0x000fea0003800000 */
.L_x_33:
[----:B------:R-:W-:Y:S05]  /*1db0*/  @P1 BRA `(.L_x_31) ;  /* 0x0000000000041947 */ /* 0x000fea0003800000 */
[----:B------:R-:W-:Y:S01]  /*1dc0*/  BPT.TRAP 0x1 ;  /* 0x000000040000795c */ /* 0x000fe20000300000 */
.L_x_31:
[----:B------:R-:W3:Y:S01]  /*1dd0*/  LDC R6, c[0x0][0x288] ;  /* 0x0000a200ff067b82 */ /* 0x000ee20000000800 */
[--C-:B------:R-:W-:Y:S01]  /*1de0*/  SHF.R.U32.HI R0, RZ, 0x2, R18.reuse ;  /* 0x00000002ff007819 */ /* 0x100fe20000011612 */
[----:B------:R-:W-:Y:S01]  /*1df0*/  IMAD.SHL.U32 R61, R61, 0x40, RZ ;  /* 0x000000403d3d7824 */ /* 0x000fe200078e00ff */
[----:B01----:R-:W-:Y:S01]  /*1e00*/  SHF.R.U32.HI R5, RZ, 0x7, R18 ;  /* 0x00000007ff057819 */ /* 0x003fe20000011612 */
[----:B------:R-:W-:Y:S01]  /*1e10*/  UIADD3 UR39, UR40, UR39, URZ ;  /* 0x0000002728277290 */ /* 0x000fe2000fffe03f */
[----:B--2---:R-:W-:Y:S01]  /*1e20*/  LOP3.LUT R3, R0, 0x7, RZ, 0xc0, !PT ;  /* 0x0000000700037812 */ /* 0x004fe200078ec0ff */
[C---:B------:R-:W-:Y:S01]  /*1e30*/  IMAD.SHL.U32 R10, R18.reuse, 0x2, RZ ;  /* 0x00000002120a7824 */ /* 0x040fe200078e00ff */
[----:B------:R-:W-:Y:S01]  /*1e40*/  LOP3.LUT R0, R5, 0x1, RZ, 0xc0, !PT ;  /* 0x0000000105007812 */ /* 0x000fe200078ec0ff */
[----:B------:R-:W-:Y:S01]  /*1e50*/  UISETP.GT.U32.AND UP0, UPT, UR39, 0x11, UPT ;  /* 0x000000112700788c */ /* 0x000fe2000bf04070 */
[C---:B------:R-:W-:Y:S01]  /*1e60*/  LOP3.LUT R5, R18.reuse, 0x3, RZ, 0xc0, !PT ;  /* 0x0000000312057812 */ /* 0x040fe200078ec0ff */
[----:B------:R-:W-:Y:S01]  /*1e70*/  ULDC UR7, c[0x0][0x284] ;  /* 0x0000a10000077ab9 */ /* 0x000fe20000000800 */
[----:B------:R-:W-:Y:S01]  /*1e80*/  LOP3.LUT R4, R18, 0x60, RZ, 0xc0, !PT ;  /* 0x0000006012047812 */ /* 0x000fe200078ec0ff */
[----:B------:R-:W-:Y:S01]  /*1e90*/  IMAD.SHL.U32 R8, R0, 0x40, RZ ;  /* 0x0000004000087824 */ /* 0x000fe200078e00ff */
[----:B------:R-:W-:Y:S01]  /*1ea0*/  UISETP.LT.U32.AND UP0, UPT, UR40, 0x12, UP0 ;  /* 0x000000122800788c */ /* 0x000fe20008701070 */
[----:B------:R-:W-:Y:S01]  /*1eb0*/  SHF.R.S32.HI R15, RZ, 0x1f, R59 ;  /* 0x0000001fff0f7819 */ /* 0x000fe2000001143b */
[----:B------:R-:W-:Y:S01]  /*1ec0*/  UISETP.GE.U32.AND UP1, UPT, UR40, 0x12, UPT ;  /* 0x000000122800788c */ /* 0x000fe2000bf26070 */
[----:B------:R-:W-:Y:S01]  /*1ed0*/  SHF.R.U32.HI R4, RZ, 0x1, R4 ;  /* 0x00000001ff047819 */ /* 0x000fe20000011604 */
[----:B------:R-:W-:Y:S01]  /*1ee0*/  ULDC.64 UR8, c[0x0][0x5d0] ;  /* 0x0001740000087ab9 */ /* 0x000fe20000000a00 */
[C---:B------:R-:W-:Y:S01]  /*1ef0*/  LOP3.LUT R10, R61.reuse, 0x6, R10, 0xf8, !PT ;  /* 0x000000063d0a7812 */ /* 0x040fe200078ef80a */
[----:B------:R-:W-:Y:S01]  /*1f00*/  UIMAD.WIDE.U32 UR4, UR39, 0x38e38e39, URZ ;  /* 0x38e38e39270478a5 */ /* 0x000fe2000f8e003f */
[--C-:B------:R-:W-:Y:S01]  /*1f10*/  IADD3 R7, RZ, -R4, -R3.reuse ;  /* 0x80000004ff077210 */ /* 0x100fe20007ffe803 */
[----:B------:R-:W-:Y:S01]  /*1f20*/  USEL UR6, URZ, 0x1, !UP0 ;  /* 0x000000013f067887 */ /* 0x000fe2000c000000 */
[----:B------:R-:W-:Y:S01]  /*1f30*/  LOP3.LUT R3, R8, 0x40, R3, 0xe2, !PT ;  /* 0x0000004008037812 */ /* 0x000fe200078ee203 */
[C---:B------:R-:W-:Y:S01]  /*1f40*/  IMAD.WIDE R8, R60.reuse, 0x80, RZ ;  /* 0x000000803c087825 */ /* 0x040fe200078e02ff */
[----:B---3--:R-:W-:Y:S01]  /*1f50*/  ISETP.GE.AND P0, PT, R61, R6, PT ;  /* 0x000000063d00720c */ /* 0x008fe20003f06270 */
[----:B------:R-:W-:Y:S01]  /*1f60*/  USHF.R.U32.HI UR4, URZ, 0x2, UR5 ;  /* 0x000000023f047899 */ /* 0x000fe20008011605 */
[----:B------:R-:W-:Y:S01]  /*1f70*/  SHF.R.S32.HI R11, RZ, 0x1f, R10 ;  /* 0x0000001fff0b7819 */ /* 0x000fe2000001140a */
[----:B------:R-:W-:Y:S01]  /*1f80*/  IMAD R12, R5, -0x2, R6 ;  /* 0xfffffffe050c7824 */ /* 0x000fe200078e0206 */
[----:B------:R-:W-:Y:S01]  /*1f90*/  ULOP3.LUT UR38, UR38, UR6, URZ, 0x3c, !UPT ;  /* 0x0000000626267292 */ /* 0x000fe2000f8e3c3f */
[----:B------:R-:W-:Y:S01]  /*1fa0*/  IMAD.SHL.U32 R5, R60, 0x80, RZ ;  /* 0x000000803c057824 */ /* 0x000fe200078e00ff */
[----:B------:R-:W-:Y:S01]  /*1fb0*/  LOP3.LUT R73, R8, R3, R4, 0xfe, !PT ;  /* 0x0000000308497212 */ /* 0x000fe200078efe04 */
[----:B------:R-:W-:Y:S01]  /*1fc0*/  IMAD R6, R15, UR8, RZ ;  /* 0x000000080f067c24 */ /* 0x000fe2000f8e02ff */
[----:B------:R-:W-:Y:S01]  /*1fd0*/  UIMAD UR39, UR4, -0x12, UR39 ;  /* 0xffffffee042778a4 */ /* 0x000fe2000f8e0227 */
[----:B------:R-:W-:Y:S01]  /*1fe0*/  IMAD R0, R0, -0x40, R7 ;  /* 0xffffffc000007824 */ /* 0x000fe200078e0207 */
[----:B------:R-:W-:Y:S01]  /*1ff0*/  ISETP.GE.OR P0, PT, R5, UR7, P0 ;  /* 0x0000000705007c0c */ /* 0x000fe20008706670 */
[C---:B------:R-:W-:Y:S01]  /*2000*/  IMAD R13, R59.reuse, UR9, R6 ;  /* 0x000000093b0d7c24 */ /* 0x040fe2000f8e0206 */
[----:B------:R-:W-:Y:S01]  /*2010*/  @UP1 ULOP3.LUT UR38, UR38, 0x1, UR4, 0x78, !UPT ;  /* 0x0000000126261892 */ /* 0x000fe2000f8e7804 */
[----:B------:R-:W-:Y:S01]  /*2020*/  IMAD.WIDE.U32 R6, R59, UR8, R10 ;  /* 0x000000083b067c25 */ /* 0x000fe2000f8e000a */
[----:B------:R-:W-:-:S03]  /*2030*/  IADD3 R3, -R5, UR7, R0 ;  /* 0x0000000705037c10 */ /* 0x000fc6000fffe100 */
[----:B------:R-:W-:Y:S02]  /*2040*/  IMAD.IADD R7, R7, 0x1, R13 ;  /* 0x0000000107077824 */ /* 0x000fe400078e020d */
[----:B------:R-:W-:Y:S02]  /*2050*/  IMAD.IADD R4, R12, 0x1, -R61 ;  /* 0x000000010c047824 */ /* 0x000fe400078e0a3d */
[----:B------:R-:W-:Y:S02]  /*2060*/  IMAD.MOV.U32 R0, RZ, RZ, -0x1 ;  /* 0xffffffffff007424 */ /* 0x000fe400078e00ff */
[----:B------:R-:W-:Y:S05]  /*2070*/  @P0 BRA `(.L_x_35) ;  /* 0x0000002000a40947 */ /* 0x000fea0003800000 */
[----:B------:R-:W0:Y:S01]  /*2080*/  LDC.64 R66, c[0x0][0x5c8] ;  /* 0x00017200ff427b82 */ /* 0x000e220000000a00 */
[----:B-----5:R-:W-:Y:S01]  /*2090*/  FSETP.NEU.AND P0, PT, R57, RZ, PT ;  /* 0x000000ff3900720b */ /* 0x020fe20003f0d000 */
[----:B------:R-:W-:Y:S01]  /*20a0*/  BSSY B0, `(.L_x_35) ;  /* 0x0000226000007945 */ /* 0x000fe20003800000 */
[----:B------:R-:W-:-:S04]  /*20b0*/  ISETP.GT.AND P2, PT, R4, RZ, PT ;  /* 0x000000ff0400720c */ /* 0x000fc80003f44270 */
[----:B------:R-:W-:Y:S01]  /*20c0*/  ISETP.GT.AND P1, PT, R3, RZ, P2 ;  /* 0x000000ff0300720c */ /* 0x000fe20001724270 */
[-C--:B0-----:R-:W-:Y:S02]  /*20d0*/  IMAD R12, R9, R66.reuse, RZ ;  /* 0x00000042090c7224 */ /* 0x081fe400078e02ff */
[----:B------:R-:W-:-:S04]  /*20e0*/  IMAD.WIDE.U32 R60, R73, R66, R6 ;  /* 0x00000042493c7225 */ /* 0x000fc800078e0006 */
[----:B------:R-:W-:-:S04]  /*20f0*/  IMAD R5, R73, R67, R12 ;  /* 0x0000004349057224 */ /* 0x000fc800078e020c */
[----:B------:R-:W-:Y:S01]  /*2100*/  IMAD.IADD R75, R61, 0x1, R5 ;  /* 0x000000013d4b7824 */ /* 0x000fe200078e0205 */
[----:B------:R-:W-:Y:S06]  /*2110*/  @!P0 BRA `(.L_x_36) ;  /* 0x0000001400e88947 */ /* 0x000fec0003800000 */
[----:B------:R-:W0:Y:S01]  /*2120*/  LDC.64 R64, c[0x0][0x5b8] ;  /* 0x00016e00ff407b82 */ /* 0x000e220000000a00 */
[----:B------:R-:W-:-:S07]  /*2130*/  ULDC.64 UR4, c[0x0][0x5c0] ;  /* 0x0001700000047ab9 */ /* 0x000fce0000000a00 */
[----:B------:R-:W1:Y:S08]  /*2140*/  LDC.64 R68, c[0x0][0x5b0] ;  /* 0x00016c00ff447b82 */ /* 0x000e700000000a00 */
[----:B------:R-:W2:Y:S01]  /*2150*/  LDC.64 R70, c[0x0][0x5a8] ;  /* 0x00016a00ff467b82 */ /* 0x000ea20000000a00 */
[-C--:B0-----:R-:W-:Y:S02]  /*2160*/  IMAD R6, R15, R64.reuse, RZ ;  /* 0x000000400f067224 */ /* 0x081fe400078e02ff */
[----:B------:R-:W-:-:S04]  /*2170*/  IMAD.WIDE.U32 R62, R59, R64, R10 ;  /* 0x000000403b3e7225 */ /* 0x000fc800078e000a */
[----:B------:R-:W-:Y:S02]  /*2180*/  IMAD R61, R59, R65, R6 ;  /* 0x000000413b3d7224 */ /* 0x000fe400078e0206 */
[-C--:B-1----:R-:W-:Y:S02]  /*2190*/  IMAD R8, R9, R68.reuse, RZ ;  /* 0x0000004409087224 */ /* 0x082fe400078e02ff */
[----:B------:R-:W-:Y:S02]  /*21a0*/  IMAD.IADD R13, R63, 0x1, R61 ;  /* 0x000000013f0d7824 */ /* 0x000fe400078e023d */
[----:B------:R-:W-:Y:S02]  /*21b0*/  IMAD.MOV.U32 R12, RZ, RZ, R62 ;  /* 0x000000ffff0c7224 */ /* 0x000fe400078e003e */
[C---:B------:R-:W-:Y:S02]  /*21c0*/  IMAD R65, R73.reuse, R69, R8 ;  /* 0x0000004549417224 */ /* 0x040fe400078e0208 */
[----:B------:R-:W-:-:S04]  /*21d0*/  IMAD.WIDE.U32 R6, R73, R68, R12 ;  /* 0x0000004449067225 */ /* 0x000fc800078e000c */
[----:B------:R-:W-:Y:S01]  /*21e0*/  IMAD.IADD R5, R7, 0x1, R65 ;  /* 0x0000000107057824 */ /* 0x000fe200078e0241 */
[----:B--2---:R-:W-:-:S04]  /*21f0*/  LEA R14, P0, R6, R70, 0x1 ;  /* 0x00000046060e7211 */ /* 0x004fc800078008ff */
[----:B------:R-:W-:-:S05]  /*2200*/  LEA.HI.X R15, R6, R71, R5, 0x1, P0 ;  /* 0x00000047060f7211 */ /* 0x000fca00000f0c05 */
[----:B------:R0:W2:Y:S01]  /*2210*/  @P1 LDG.E.LTC128B.U16 R5, desc[UR36][R14.64] ;  /* 0x000000240e051981 */ /* 0x0000a2000c1e1520 */
[----:B------:R-:W-:Y:S01]  /*2220*/  IMAD.WIDE.U32 R6, R73, R68, R10 ;  /* 0x0000004449067225 */ /* 0x000fe200078e000a */
[----:B------:R-:W-:Y:S03]  /*2230*/  BSSY B1, `(.L_x_37) ;  /* 0x0000013000017945 */ /* 0x000fe60003800000 */
[----:B------:R-:W-:Y:S02]  /*2240*/  IMAD.IADD R7, R65, 0x1, R7 ;  /* 0x0000000141077824 */ /* 0x000fe400078e0207 */
[----:B------:R-:W-:Y:S01]  /*2250*/  IMAD.WIDE.U32 R20, R59, R64, R6 ;  /* 0x000000403b147225 */ /* 0x000fe200078e0006 */
[----:B0-----:R-:W-:-:S03]  /*2260*/  SHF.L.U64.HI R15, R68, 0x3, R69 ;  /* 0x00000003440f7819 */ /* 0x001fc60000010245 */
[----:B------:R-:W-:Y:S01]  /*2270*/  IMAD.IADD R7, R61, 0x1, R21 ;  /* 0x000000013d077824 */ /* 0x000fe200078e0215 */
[----:B------:R-:W-:Y:S01]  /*2280*/  LEA R6, P4, R20, R70, 0x1 ;  /* 0x0000004614067211 */ /* 0x000fe200078808ff */
[----:B------:R-:W-:-:S03]  /*2290*/  IMAD.SHL.U32 R14, R68, 0x8, RZ ;  /* 0x00000008440e7824 */ /* 0x000fc600078e00ff */
[----:B------:R-:W-:Y:S01]  /*22a0*/  LEA.HI.X R7, R20, R71, R7, 0x1, P4 ;  /* 0x0000004714077211 */ /* 0x000fe200020f0c07 */
[----:B--2---:R-:W-:-:S04]  /*22b0*/  IMAD.U32 R8, R5, 0x10000, RZ ;  /* 0x0001000005087824 */ /* 0x004fc800078e00ff */
[----:B------:R-:W-:Y:S01]  /*22c0*/  FMUL R9, R8, R57 ;  /* 0x0000003908097220 */ /* 0x000fe20000400000 */
[----:B------:R-:W-:-:S03]  /*22d0*/  LEA R8, P0, R60, UR4, 0x1 ;  /* 0x000000043c087c11 */ /* 0x000fc6000f8008ff */
[----:B------:R-:W-:Y:S01]  /*22e0*/  FFMA R24, R24, R56, R9 ;  /* 0x0000003818187223 */ /* 0x000fe20000000009 */
[----:B------:R-:W-:Y:S02]  /*22f0*/  LEA.HI.X R9, R60, UR5, R75, 0x1, P0 ;  /* 0x000000053c097c11 */ /* 0x000fe400080f0c4b */
[----:B------:R-:W-:Y:S02]  /*2300*/  ISETP.GT.AND P0, PT, R4, 0x1, PT ;  /* 0x000000010400780c */ /* 0x000fe40003f04270 */
[----:B------:R-:W-:Y:S02]  /*2310*/  F2FP.BF16.F32.PACK_AB R24, RZ, R24 ;  /* 0x00000018ff18723e */ /* 0x000fe400000010ff */
[----:B------:R-:W-:-:S03]  /*2320*/  ISETP.GT.AND P3, PT, R3, RZ, P0 ;  /* 0x000000ff0300720c */ /* 0x000fc60000764270 */
[----:B------:R0:W-:Y:S10]  /*2330*/  @P1 STG.E.U16 desc[UR36][R8.64], R24 ;  /* 0x0000001808001986 */ /* 0x0001f4000c101524 */
[----:B------:R-:W-:Y:S05]  /*2340*/  @!P3 BRA `(.L_x_38) ;  /* 0x000000000004b947 */ /* 0x000fea0003800000 */
[----:B------:R1:W5:Y:S02]  /*2350*/  LDG.E.LTC128B.U16 R5, desc[UR36][R6.64+0x2] ;  /* 0x0000022406057981 */ /* 0x000364000c1e1520 */
.L_x_38:
[----:B------:R-:W-:Y:S05]  /*2360*/  BSYNC B1 ;  /* 0x0000000000017941 */ /* 0x000fea0003800000 */
.L_x_37:
[----:B-----5:R-:W-:Y:S01]  /*2370*/  IMAD.U32 R12, R5, 0x10000, RZ ;  /* 0x00010000050c7824 */ /* 0x020fe200078e00ff */
[----:B------:R-:W-:Y:S01]  /*2380*/  ISETP.GT.AND P2, PT, R3, 0x8, P2 ;  /* 0x000000080300780c */ /* 0x000fe20001744270 */
[----:B------:R-:W-:Y:S01]  /*2390*/  IMAD.WIDE.U32 R20, R73, R68, R14 ;  /* 0x0000004449147225 */ /* 0x000fe200078e000e */
[----:B0-----:R-:W-:-:S03]  /*23a0*/  PRMT R24, R5, 0x7610, R24 ;  /* 0x0000761005187816 */ /* 0x001fc60000000018 */
[----:B------:R-:W-:Y:S01]  /*23b0*/  FMUL R12, R12, R57 ;  /* 0x000000390c0c7220 */ /* 0x000fe20000400000 */
[----:B------:R-:W-:Y:S01]  /*23c0*/  IMAD.IADD R65, R65, 0x1, R21 ;  /* 0x0000000141417824 */ /* 0x000fe200078e0215 */
[----:B------:R-:W-:Y:S02]  /*23d0*/  IADD3 R62, P1, R62, R20, RZ ;  /* 0x000000143e3e7210 */ /* 0x000fe40007f3e0ff */
[----:B------:R-:W-:-:S03]  /*23e0*/  FFMA R12, R25, R56, R12 ;  /* 0x00000038190c7223 */ /* 0x000fc6000000000c */
[----:B------:R-:W-:Y:S02]  /*23f0*/  IMAD.X R13, R65, 0x1, R13, P1 ;  /* 0x00000001410d7824 */ /* 0x000fe400008e060d */
[----:B------:R-:W-:Y:S02]  /*2400*/  F2FP.BF16.F32.PACK_AB R12, RZ, R12 ;  /* 0x0000000cff0c723e */ /* 0x000fe400000010ff */
[----:B------:R-:W-:Y:S02]  /*2410*/  LEA R14, P1, R62, R70, 0x1 ;  /* 0x000000463e0e7211 */ /* 0x000fe400078208ff */
[----:B------:R-:W-:Y:S02]  /*2420*/  PRMT R21, R12, 0x7610, R21 ;  /* 0x000076100c157816 */ /* 0x000fe40000000015 */
[----:B------:R-:W-:-:S03]  /*2430*/  LEA.HI.X R15, R62, R71, R13, 0x1, P1 ;  /* 0x000000473e0f7211 */ /* 0x000fc600008f0c0d */
[----:B------:R0:W-:Y:S04]  /*2440*/  @P3 STG.E.U16 desc[UR36][R8.64+0x2], R21 ;  /* 0x0000021508003986 */ /* 0x0001e8000c101524 */
[----:B------:R-:W2:Y:S01]  /*2450*/  @P2 LDG.E.LTC128B.U16 R24, desc[UR36][R14.64] ;  /* 0x000000240e182981 */ /* 0x000ea2000c1e1520 */
[----:B------:R-:W-:Y:S01]  /*2460*/  IADD3 R20, P1, R10, R20, RZ ;  /* 0x000000140a147210 */ /* 0x000fe20007f3e0ff */
[----:B------:R-:W-:Y:S01]  /*2470*/  BSSY B1, `(.L_x_39) ;  /* 0x0000011000017945 */ /* 0x000fe20003800000 */
[C---:B------:R-:W-:Y:S02]  /*2480*/  SHF.L.U64.HI R13, R66.reuse, 0x4, R67 ;  /* 0x00000004420d7819 */ /* 0x040fe40000010243 */
[----:B------:R-:W-:Y:S01]  /*2490*/  ISETP.GT.AND P0, PT, R3, 0x8, P0 ;  /* 0x000000080300780c */ /* 0x000fe20000704270 */
[----:B0-----:R-:W-:Y:S01]  /*24a0*/  IMAD.X R21, R11, 0x1, R65, P1 ;  /* 0x000000010b157824 */ /* 0x001fe200008e0641 */
[----:B------:R-:W-:Y:S01]  /*24b0*/  LEA R12, P1, R66, R8, 0x4 ;  /* 0x00000008420c7211 */ /* 0x000fe200078220ff */
[----:B------:R-:W-:-:S04]  /*24c0*/  IMAD.WIDE.U32 R20, R59, R64, R20 ;  /* 0x000000403b147225 */ /* 0x000fc800078e0014 */
[----:B------:R-:W-:Y:S02]  /*24d0*/  IMAD.X R13, R13, 0x1, R9, P1 ;  /* 0x000000010d0d7824 */ /* 0x000fe400008e0609 */
[----:B------:R-:W-:Y:S02]  /*24e0*/  IMAD.IADD R11, R61, 0x1, R21 ;  /* 0x000000013d0b7824 */ /* 0x000fe400078e0215 */
[----:B--2---:R-:W-:-:S04]  /*24f0*/  IMAD.U32 R10, R24, 0x10000, RZ ;  /* 0x00010000180a7824 */ /* 0x004fc800078e00ff */
[----:B------:R-:W-:Y:S01]  /*2500*/  FMUL R5, R10, R57 ;  /* 0x000000390a057220 */ /* 0x000fe20000400000 */
[----:B------:R-:W-:-:S03]  /*2510*/  LEA R10, P3, R20, R70, 0x1 ;  /* 0x00000046140a7211 */ /* 0x000fc600078608ff */
[----:B------:R-:W-:Y:S01]  /*2520*/  FFMA R5, R26, R56, R5 ;  /* 0x000000381a057223 */ /* 0x000fe20000000005 */
[----:B------:R-:W-:-:S04]  /*2530*/  LEA.HI.X R11, R20, R71, R11, 0x1, P3 ;  /* 0x00000047140b7211 */ /* 0x000fc800018f0c0b */
[----:B------:R-:W-:-:S05]  /*2540*/  F2FP.BF16.F32.PACK_AB R5, RZ, R5 ;  /* 0x00000005ff05723e */ /* 0x000fca00000010ff */
[----:B------:R0:W-:Y:S01]  /*2550*/  @P2 STG.E.U16 desc[UR36][R12.64], R5 ;  /* 0x000000050c002986 */ /* 0x0001e2000c101524 */
[----:B------:R-:W-:Y:S05]  /*2560*/  @!P0 BRA `(.L_x_40) ;  /* 0x0000000000048947 */ /* 0x000fea0003800000 */
[----:B------:R2:W5:Y:S02]  /*2570*/  LDG.E.LTC128B.U16 R24, desc[UR36][R10.64+0x2] ;  /* 0x000002240a187981 */ /* 0x000564000c1e1520 */
.L_x_40:
[----:B------:R-:W-:Y:S05]  /*2580*/  BSYNC B1 ;  /* 0x0000000000017941 */ /* 0x000fea0003800000 */
.L_x_39:
[----:B-----5:R-:W-:Y:S01]  /*2590*/  IMAD.U32 R14, R24, 0x10000, RZ ;  /* 0x00010000180e7824 */ /* 0x020fe200078e00ff */
[----:B------:R-:W-:Y:S01]  /*25a0*/  ISETP.GT.AND P1, PT, R4, 0x8, PT ;  /* 0x000000080400780c */ /* 0x000fe20003f24270 */
[----:B------:R-:W-:Y:S02]  /*25b0*/  BSSY B1, `(.L_x_41) ;  /* 0x0000008000017945 */ /* 0x000fe40003800000 */
[----:B------:R-:W-:Y:S01]  /*25c0*/  FMUL R14, R14, R57 ;  /* 0x000000390e0e7220 */ /* 0x000fe20000400000 */
[----:B------:R-:W-:-:S03]  /*25d0*/  ISETP.GT.AND P2, PT, R3, RZ, P1 ;  /* 0x000000ff0300720c */ /* 0x000fc60000f44270 */
[----:B------:R-:W-:-:S05]  /*25e0*/  FFMA R14, R27, R56, R14 ;  /* 0x000000381b0e7223 */ /* 0x000fca000000000e */
[----:B------:R-:W-:-:S05]  /*25f0*/  F2FP.BF16.F32.PACK_AB R14, RZ, R14 ;  /* 0x0000000eff0e723e */ /* 0x000fca00000010ff */
[----:B------:R3:W-:Y:S01]  /*2600*/  @P0 STG.E.U16 desc[UR36][R12.64+0x2], R14 ;  /* 0x0000020e0c000986 */ /* 0x0007e2000c101524 */
[----:B------:R-:W-:Y:S05]  /*2610*/  @!P2 BRA `(.L_x_42) ;  /* 0x000000000004a947 */ /* 0x000fea0003800000 */
[----:B------:R4:W5:Y:S02]  /*2620*/  LDG.E.LTC128B.U16 R24, desc[UR36][R6.64+0x10] ;  /* 0x0000102406187981 */ /* 0x000964000c1e1520 */
.L_x_42:
[----:B------:R-:W-:Y:S05]  /*2630*/  BSYNC B1 ;  /* 0x0000000000017941 */ /* 0x000fea0003800000 */
.L_x_41:
[----:B---3-5:R-:W-:Y:S01]  /*2640*/  IMAD.U32 R14, R24, 0x10000, RZ ;  /* 0x00010000180e7824 */ /* 0x028fe200078e00ff */
[----:B------:R-:W-:Y:S01]  /*2650*/  ISETP.GT.AND P0, PT, R4, 0x9, PT ;  /* 0x000000090400780c */ /* 0x000fe20003f04270 */
[----:B------:R-:W-:Y:S02]  /*2660*/  BSSY B1, `(.L_x_43) ;  /* 0x0000008000017945 */ /* 0x000fe40003800000 */
[----:B0-----:R-:W-:Y:S01]  /*2670*/  FMUL R5, R14, R57 ;  /* 0x000000390e057220 */ /* 0x001fe20000400000 */
[----:B------:R-:W-:-:S03]  /*2680*/  ISETP.GT.AND P3, PT, R3, RZ, P0 ;  /* 0x000000ff0300720c */ /* 0x000fc60000764270 */
[----:B------:R-:W-:-:S05]  /*2690*/  FFMA R5, R28, R56, R5 ;  /* 0x000000381c057223 */ /* 0x000fca0000000005 */
[----:B------:R-:W-:-:S05]  /*26a0*/  F2FP.BF16.F32.PACK_AB R5, RZ, R5 ;  /* 0x00000005ff05723e */ /* 0x000fca00000010ff */
[----:B------:R0:W-:Y:S01]  /*26b0*/  @P2 STG.E.U16 desc[UR36][R8.64+0x10], R5 ;  /* 0x0000100508002986 */ /* 0x0001e2000c101524 */
[----:B------:R-:W-:Y:S05]  /*26c0*/  @!P3 BRA `(.L_x_44) ;  /* 0x000000000004b947 */ /* 0x000fea0003800000 */
[----:B------:R3:W5:Y:S02]  /*26d0*/  LDG.E.LTC128B.U16 R24, desc[UR36][R6.64+0x12] ;  /* 0x0000122406187981 */ /* 0x000764000c1e1520 */
.L_x_44:
[----:B------:R-:W-:Y:S05]  /*26e0*/  BSYNC B1 ;  /* 0x0000000000017941 */ /* 0x000fea0003800000 */
.L_x_43:
[----:B-----5:R-:W-:Y:S01]  /*26f0*/  IMAD.U32 R14, R24, 0x10000, RZ ;  /* 0x00010000180e7824 */ /* 0x020fe200078e00ff */
[----:B------:R-:W-:Y:S01]  /*2700*/  ISETP.GT.AND P1, PT, R3, 0x8, P1 ;  /* 0x000000080300780c */ /* 0x000fe20000f24270 */
[----:B------:R-:W-:Y:S02]  /*2710*/  BSSY B1, `(.L_x_45) ;  /* 0x0000007000017945 */ /* 0x000fe40003800000 */
[----:B------:R-:W-:-:S04]  /*2720*/  FMUL R14, R14, R57 ;  /* 0x000000390e0e7220 */ /* 0x000fc80000400000 */
[----:B------:R-:W-:-:S05]  /*2730*/  FFMA R14, R29, R56, R14 ;  /* 0x000000381d0e7223 */ /* 0x000fca000000000e */
[----:B------:R-:W-:-:S05]  /*2740*/  F2FP.BF16.F32.PACK_AB R14, RZ, R14 ;  /* 0x0000000eff0e723e */ /* 0x000fca00000010ff */
[----:B------:R0:W-:Y:S01]  /*2750*/  @P3 STG.E.U16 desc[UR36][R8.64+0x12], R14 ;  /* 0x0000120e08003986 */ /* 0x0001e2000c101524 */
[----:B------:R-:W-:Y:S05]  /*2760*/  @!P1 BRA `(.L_x_46) ;  /* 0x0000000000049947 */ /* 0x000fea0003800000 */
[----:B------:R0:W5:Y:S02]  /*2770*/  LDG.E.LTC128B.U16 R24, desc[UR36][R10.64+0x10] ;  /* 0x000010240a187981 */ /* 0x000164000c1e1520 */
.L_x_46:
[----:B------:R-:W-:Y:S05]  /*2780*/  BSYNC B1 ;  /* 0x0000000000017941 */ /* 0x000fea0003800000 */
.L_x_45:
[----:B0----5:R-:W-:Y:S01]  /*2790*/  IMAD.U32 R14, R24, 0x10000, RZ ;  /* 0x00010000180e7824 */ /* 0x021fe200078e00ff */
        /* <DEDUP_REMOVED lines=8> */
.L_x_48:
[----:B------:R-:W-:Y:S05]  /*2820*/  BSYNC B1 ;  /* 0x0000000000017941 */ /* 0x000fea0003800000 */
.L_x_47:
        /* <DEDUP_REMOVED lines=10> */
.L_x_50:
[----:B------:R-:W-:Y:S05]  /*28d0*/  BSYNC B1 ;  /* 0x0000000000017941 */ /* 0x000fea0003800000 */
.L_x_49:
[----:B0----5:R-:W-:Y:S01]  /*28e0*/  IMAD.U32 R14, R24, 0x10000, RZ ;  /* 0x00010000180e7824 */ /* 0x021fe200078e00ff */
        /* <DEDUP_REMOVED lines=9> */
.L_x_52:
[----:B------:R-:W-:Y:S05]  /*2980*/  BSYNC B1 ;  /* 0x0000000000017941 */ /* 0x000fea0003800000 */
.L_x_51:
        /* <DEDUP_REMOVED lines=9> */
.L_x_54:
[----:B------:R-:W-:Y:S05]  /*2a20*/  BSYNC B1 ;  /* 0x0000000000017941 */ /* 0x000fea0003800000 */
.L_x_53:
        /* <DEDUP_REMOVED lines=9> */
.L_x_56:
[----:B------:R-:W-:Y:S05]  /*2ac0*/  BSYNC B1 ;  /* 0x0000000000017941 */ /* 0x000fea0003800000 */
.L_x_55:
        /* <DEDUP_REMOVED lines=10> */
.L_x_58:
[----:B------:R-:W-:Y:S05]  /*2b70*/  BSYNC B1 ;  /* 0x0000000000017941 */ /* 0x000fea0003800000 */
.L_x_57:
        /* <DEDUP_REMOVED lines=10> */
.L_x_60:
[----:B------:R-:W-:Y:S05]  /*2c20*/  BSYNC B1 ;  /* 0x0000000000017941 */ /* 0x000fea0003800000 */
.L_x_59:
        /* <DEDUP_REMOVED lines=9> */
.L_x_62:
[----:B------:R-:W-:Y:S05]  /*2cc0*/  BSYNC B1 ;  /* 0x0000000000017941 */ /* 0x000fea0003800000 */
.L_x_61:
        /* <DEDUP_REMOVED lines=9> */
.L_x_64:
[----:B------:R-:W-:Y:S05]  /*2d60*/  BSYNC B1 ;  /* 0x0000000000017941 */ /* 0x000fea0003800000 */
.L_x_63:
        /* <DEDUP_REMOVED lines=10> */
.L_x_66:
[----:B------:R-:W-:Y:S05]  /*2e10*/  BSYNC B1 ;  /* 0x0000000000017941 */ /* 0x000fea0003800000 */
.L_x_65:
        /* <DEDUP_REMOVED lines=10> */
.L_x_68:
[----:B------:R-:W-:Y:S05]  /*2ec0*/  BSYNC B1 ;  /* 0x0000000000017941 */ /* 0x000fea0003800000 */
.L_x_67:
        /* <DEDUP_REMOVED lines=9> */
.L_x_70:
[----:B------:R-:W-:Y:S05]  /*2f60*/  BSYNC B1 ;  /* 0x0000000000017941 */ /* 0x000fea0003800000 */
.L_x_69:
        /* <DEDUP_REMOVED lines=9> */
.L_x_72:
[----:B------:R-:W-:Y:S05]  /*3000*/  BSYNC B1 ;  /* 0x0000000000017941 */ /* 0x000fea0003800000 */
.L_x_71:
        /* <DEDUP_REMOVED lines=10> */
.L_x_74:
[----:B------:R-:W-:Y:S05]  /*30b0*/  BSYNC B1 ;  /* 0x0000000000017941 */ /* 0x000fea0003800000 */
.L_x_73:
        /* <DEDUP_REMOVED lines=10> */
.L_x_76:
[----:B------:R-:W-:Y:S05]  /*3160*/  BSYNC B1 ;  /* 0x0000000000017941 */ /* 0x000fea0003800000 */
.L_x_75:
        /* <DEDUP_REMOVED lines=9> */
.L_x_78:
[----:B------:R-:W-:Y:S05]  /*3200*/  BSYNC B1 ;  /* 0x0000000000017941 */ /* 0x000fea0003800000 */
.L_x_77:
        /* <DEDUP_REMOVED lines=9> */
.L_x_80:
[----:B------:R-:W-:Y:S05]  /*32a0*/  BSYNC B1 ;  /* 0x0000000000017941 */ /* 0x000fea0003800000 */
.L_x_79:
        /* <DEDUP_REMOVED lines=10> */
.L_x_82:
[----:B------:R-:W-:Y:S05]  /*3350*/  BSYNC B1 ;  /* 0x0000000000017941 */ /* 0x000fea0003800000 */
.L_x_81:
        /* <DEDUP_REMOVED lines=10> */
.L_x_84:
[----:B------:R-:W-:Y:S05]  /*3400*/  BSYNC B1 ;  /* 0x0000000000017941 */ /* 0x000fea0003800000 */
.L_x_83:
        /* <DEDUP_REMOVED lines=9> */
.L_x_86:
[----:B------:R-:W-:Y:S05]  /*34a0*/  BSYNC B1 ;  /* 0x0000000000017941 */ /* 0x000fea0003800000 */
.L_x_85:
        /* <DEDUP_REMOVED lines=9> */
.L_x_88:
[----:B------:R-:W-:Y:S05]  /*3540*/  BSYNC B1 ;  /* 0x0000000000017941 */ /* 0x000fea0003800000 */
.L_x_87:
        /* <DEDUP_REMOVED lines=10> */
.L_x_90:
[----:B------:R-:W-:Y:S05]  /*35f0*/  BSYNC B1 ;  /* 0x0000000000017941 */ /* 0x000fea0003800000 */
.L_x_89:
[----:B0----5:R-:W-:Y:S01]  /*3600*/  IMAD.U32 R14, R24, 0x10000, RZ ;  /* 0x00010000180e7824 */ /* 0x021fe200078e00ff */
[----:B------:R-:W-:Y:S01]  /*3610*/  ISETP.GT.AND P0, PT, R4, 0x39, PT ;  /* 0x000000390400780c */ /* 0x000fe20003f04270 */
[----:B------:R-:W-:Y:S01]  /*3620*/  @P2 IMAD.MOV.U32 R4, RZ, RZ, R8 ;  /* 0x000000ffff042224 */ /* 0x000fe200078e0008 */
[----:B------:R-:W-:Y:S01]  /*3630*/  BSSY B1, `(.L_x_91) ;  /* 0x000000a000017945 */ /* 0x000fe20003800000 */
[----:B------:R-:W-:Y:S01]  /*3640*/  FMUL R5, R14, R57 ;  /* 0x000000390e057220 */ /* 0x000fe20000400000 */
[----:B------:R-:W-:-:S03]  /*3650*/  ISETP.GT.AND P3, PT, R3, RZ, P0 ;  /* 0x000000ff0300720c */ /* 0x000fc60000764270 */
[----:B------:R-:W-:-:S05]  /*3660*/  FFMA R5, R52, R56, R5 ;  /* 0x0000003834057223 */ /* 0x000fca0000000005 */
[----:B------:R-:W-:-:S04]  /*3670*/  F2FP.BF16.F32.PACK_AB R5, RZ, R5 ;  /* 0x00000005ff05723e */ /* 0x000fc800000010ff */
[----:B------:R-:W-:Y:S01]  /*3680*/  PRMT R14, R5, 0x7610, R14 ;  /* 0x00007610050e7816 */ /* 0x000fe2000000000e */
[----:B------:R-:W-:-:S05]  /*3690*/  @P2 IMAD.MOV.U32 R5, RZ, RZ, R9 ;  /* 0x000000ffff052224 */ /* 0x000fca00078e0009 */
[----:B------:R0:W-:Y:S01]  /*36a0*/  @P2 STG.E.U16 desc[UR36][R4.64+0x70], R14 ;  /* 0x0000700e04002986 */ /* 0x0001e2000c101524 */
[----:B------:R-:W-:Y:S05]  /*36b0*/  @!P3 BRA `(.L_x_92) ;  /* 0x000000000004b947 */ /* 0x000fea0003800000 */
[----:B------:R0:W5:Y:S02]  /*36c0*/  LDG.E.LTC128B.U16 R24, desc[UR36][R6.64+0x72] ;  /* 0x0000722406187981 */ /* 0x000164000c1e1520 */
.L_x_92:
[----:B------:R-:W-:Y:S05]  /*36d0*/  BSYNC B1 ;  /* 0x0000000000017941 */ /* 0x000fea0003800000 */
.L_x_91:
        /* <DEDUP_REMOVED lines=9> */
.L_x_94:
[----:B------:R-:W-:Y:S05]  /*3770*/  BSYNC B1 ;  /* 0x0000000000017941 */ /* 0x000fea0003800000 */
.L_x_93:
[----:B0----5:R-:W-:Y:S01]  /*3780*/  IMAD.U32 R4, R24, 0x10000, RZ ;  /* 0x0001000018047824 */ /* 0x021fe200078e00ff */
[----:B------:R-:W-:Y:S01]  /*3790*/  ISETP.GT.AND P0, PT, R3, 0x8, P0 ;  /* 0x000000080300780c */ /* 0x000fe20000704270 */
[----:B------:R-:W-:Y:S02]  /*37a0*/  BSSY B1, `(.L_x_95) ;  /* 0x000000a000017945 */ /* 0x000fe40003800000 */
[----:B------:R-:W-:Y:S01]  /*37b0*/  FMUL R5, R4, R57 ;  /* 0x0000003904057220 */ /* 0x000fe20000400000 */
[----:B------:R-:W-:-:S03]  /*37c0*/  @P1 IMAD.MOV.U32 R4, RZ, RZ, R12 ;  /* 0x000000ffff041224 */ /* 0x000fc600078e000c */
[----:B------:R-:W-:-:S05]  /*37d0*/  FFMA R5, R54, R56, R5 ;  /* 0x0000003836057223 */ /* 0x000fca0000000005 */
[----:B------:R-:W-:-:S04]  /*37e0*/  F2FP.BF16.F32.PACK_AB R5, RZ, R5 ;  /* 0x00000005ff05723e */ /* 0x000fc800000010ff */
[----:B-1-34-:R-:W-:Y:S01]  /*37f0*/  PRMT R6, R5, 0x7610, R6 ;  /* 0x0000761005067816 */ /* 0x01afe20000000006 */
[----:B------:R-:W-:-:S05]  /*3800*/  @P1 IMAD.MOV.U32 R5, RZ, RZ, R13 ;  /* 0x000000ffff051224 */ /* 0x000fca00078e000d */
[----:B------:R0:W-:Y:S01]  /*3810*/  @P1 STG.E.U16 desc[UR36][R4.64+0x70], R6 ;  /* 0x0000700604001986 */ /* 0x0001e2000c101524 */
[----:B------:R-:W-:Y:S05]  /*3820*/  @!P0 BRA `(.L_x_96) ;  /* 0x0000000000048947 */ /* 0x000fea0003800000 */
[----:B------:R1:W5:Y:S02]  /*3830*/  LDG.E.LTC128B.U16 R24, desc[UR36][R10.64+0x72] ;  /* 0x000072240a187981 */ /* 0x000364000c1e1520 */
.L_x_96:
[----:B------:R-:W-:Y:S05]  /*3840*/  BSYNC B1 ;  /* 0x0000000000017941 */ /* 0x000fea0003800000 */
.L_x_95:
[----:B------:R-:W-:Y:S05]  /*3850*/  @!P0 BRA `(.L_x_97) ;  /* 0x0000000800a88947 */ /* 0x000fea0003800000 */
[----:B-----5:R-:W-:-:S04]  /*3860*/  IMAD.U32 R24, R24, 0x10000, RZ ;  /* 0x0001000018187824 */ /* 0x020fc800078e00ff */
[----:B------:R-:W-:-:S04]  /*3870*/  FMUL R24, R24, R57 ;  /* 0x0000003918187220 */ /* 0x000fc80000400000 */
[----:B------:R-:W-:-:S05]  /*3880*/  FFMA R24, R55, R56, R24 ;  /* 0x0000003837187223 */ /* 0x000fca0000000018 */
[----:B------:R-:W-:-:S05]  /*3890*/  F2FP.BF16.F32.PACK_AB R24, RZ, R24 ;  /* 0x00000018ff18723e */ /* 0x000fca00000010ff */
[----:B------:R3:W-:Y:S01]  /*38a0*/  STG.E.U16 desc[UR36][R12.64+0x72], R24 ;  /* 0x000072180c007986 */ /* 0x0007e2000c101524 */
[----:B------:R-:W-:Y:S05]  /*38b0*/  BRA `(.L_x_97) ;  /* 0x0000000800907947 */ /* 0x000fea0003800000 */
.L_x_36:
[----:B------:R-:W-:Y:S01]  /*38c0*/  ISETP.GT.AND P0, PT, R4, 0x1, PT ;  /* 0x000000010400780c */ /* 0x000fe20003f04270 */
[----:B------:R-:W-:Y:S01]  /*38d0*/  ULDC.64 UR4, c[0x0][0x5c0] ;  /* 0x0001700000047ab9 */ /* 0x000fe20000000a00 */
[-C--:B------:R-:W-:Y:S01]  /*38e0*/  FMUL R24, R24, R56.reuse ;  /* 0x0000003818187220 */ /* 0x080fe20000400000 */
[-C--:B------:R-:W-:Y:S01]  /*38f0*/  FMUL R25, R25, R56.reuse ;  /* 0x0000003819197220 */ /* 0x080fe20000400000 */
[----:B------:R-:W-:Y:S01]  /*3900*/  ISETP.GT.AND P3, PT, R3, RZ, P0 ;  /* 0x000000ff0300720c */ /* 0x000fe20000764270 */
[-C--:B------:R-:W-:Y:S01]  /*3910*/  FMUL R26, R26, R56.reuse ;  /* 0x000000381a1a7220 */ /* 0x080fe20000400000 */
[----:B------:R-:W-:Y:S01]  /*3920*/  LEA R6, P4, R60, UR4, 0x1 ;  /* 0x000000043c067c11 */ /* 0x000fe2000f8808ff */
[----:B------:R-:W-:Y:S01]  /*3930*/  FMUL R27, R27, R56 ;  /* 0x000000381b1b7220 */ /* 0x000fe20000400000 */
[----:B------:R-:W-:Y:S01]  /*3940*/  F2FP.BF16.F32.PACK_AB R24, RZ, R24 ;  /* 0x00000018ff18723e */ /* 0x000fe200000010ff */
[-C--:B------:R-:W-:Y:S01]  /*3950*/  FMUL R28, R28, R56.reuse ;  /* 0x000000381c1c7220 */ /* 0x080fe20000400000 */
[----:B------:R-:W-:Y:S01]  /*3960*/  LEA.HI.X R7, R60, UR5, R75, 0x1, P4 ;  /* 0x000000053c077c11 */ /* 0x000fe2000a0f0c4b */
[-C--:B------:R-:W-:Y:S01]  /*3970*/  FMUL R29, R29, R56.reuse ;  /* 0x000000381d1d7220 */ /* 0x080fe20000400000 */
[----:B------:R-:W-:Y:S01]  /*3980*/  F2FP.BF16.F32.PACK_AB R25, RZ, R25 ;  /* 0x00000019ff19723e */ /* 0x000fe200000010ff */
[-C--:B------:R-:W-:Y:S01]  /*3990*/  FMUL R30, R30, R56.reuse ;  /* 0x000000381e1e7220 */ /* 0x080fe20000400000 */
[----:B------:R-:W-:Y:S01]  /*39a0*/  SHF.L.U64.HI R67, R66, 0x4, R67 ;  /* 0x0000000442437819 */ /* 0x000fe20000010243 */
[----:B------:R-:W-:Y:S01]  /*39b0*/  @P1 STG.E.U16 desc[UR36][R6.64], R24 ;  /* 0x0000001806001986 */ /* 0x000fe2000c101524 */
[----:B------:R-:W-:Y:S01]  /*39c0*/  ISETP.GT.AND P1, PT, R4, 0x8, PT ;  /* 0x000000080400780c */ /* 0x000fe20003f24270 */
[----:B------:R-:W-:Y:S01]  /*39d0*/  FMUL R31, R31, R56 ;  /* 0x000000381f1f7220 */ /* 0x000fe20000400000 */
[C---:B------:R-:W-:Y:S01]  /*39e0*/  ISETP.GT.AND P4, PT, R3.reuse, 0x8, P0 ;  /* 0x000000080300780c */ /* 0x040fe20000784270 */
[----:B------:R-:W-:Y:S01]  /*39f0*/  @P3 STG.E.U16 desc[UR36][R6.64+0x2], R25 ;  /* 0x0000021906003986 */ /* 0x000fe2000c101524 */
[----:B------:R-:W-:Y:S01]  /*3a00*/  LEA R8, P3, R66, R6, 0x4 ;  /* 0x0000000642087211 */ /* 0x000fe200078620ff */
[-C--:B------:R-:W-:Y:S01]  /*3a10*/  FMUL R32, R32, R56.reuse ;  /* 0x0000003820207220 */ /* 0x080fe20000400000 */
[----:B------:R-:W-:Y:S01]  /*3a20*/  ISETP.GT.AND P2, PT, R3, 0x8, P2 ;  /* 0x000000080300780c */ /* 0x000fe20001744270 */
[-C--:B------:R-:W-:Y:S01]  /*3a30*/  FMUL R33, R33, R56.reuse ;  /* 0x0000003821217220 */ /* 0x080fe20000400000 */
[----:B------:R-:W-:Y:S01]  /*3a40*/  ISETP.GT.AND P0, PT, R4, 0x9, PT ;  /* 0x000000090400780c */ /* 0x000fe20003f04270 */
[----:B------:R-:W-:Y:S01]  /*3a50*/  IMAD.X R9, R67, 0x1, R7, P3 ;  /* 0x0000000143097824 */ /* 0x000fe200018e0607 */
[C---:B------:R-:W-:Y:S01]  /*3a60*/  ISETP.GT.AND P5, PT, R3.reuse, RZ, P1 ;  /* 0x000000ff0300720c */ /* 0x040fe20000fa4270 */
[-C--:B------:R-:W-:Y:S01]  /*3a70*/  FMUL R34, R34, R56.reuse ;  /* 0x0000003822227220 */ /* 0x080fe20000400000 */
[----:B------:R-:W-:Y:S01]  /*3a80*/  ISETP.GT.AND P3, PT, R3, RZ, P0 ;  /* 0x000000ff0300720c */ /* 0x000fe20000764270 */
[----:B------:R-:W-:Y:S01]  /*3a90*/  FMUL R35, R35, R56 ;  /* 0x0000003823237220 */ /* 0x000fe20000400000 */
[----:B------:R-:W-:Y:S01]  /*3aa0*/  F2FP.BF16.F32.PACK_AB R26, RZ, R26 ;  /* 0x0000001aff1a723e */ /* 0x000fe200000010ff */
[-C--:B------:R-:W-:Y:S01]  /*3ab0*/  FMUL R36, R36, R56.reuse ;  /* 0x0000003824247220 */ /* 0x080fe20000400000 */
[----:B------:R-:W-:Y:S01]  /*3ac0*/  F2FP.BF16.F32.PACK_AB R27, RZ, R27 ;  /* 0x0000001bff1b723e */ /* 0x000fe200000010ff */
[----:B------:R-:W-:Y:S01]  /*3ad0*/  FMUL R37, R37, R56 ;  /* 0x0000003825257220 */ /* 0x000fe20000400000 */
[----:B------:R-:W-:Y:S01]  /*3ae0*/  F2FP.BF16.F32.PACK_AB R28, RZ, R28 ;  /* 0x0000001cff1c723e */ /* 0x000fe200000010ff */
[----:B------:R-:W-:Y:S01]  /*3af0*/  @P2 STG.E.U16 desc[UR36][R8.64], R26 ;  /* 0x0000001a08002986 */ /* 0x000fe2000c101524 */
[----:B------:R-:W-:Y:S01]  /*3b00*/  F2FP.BF16.F32.PACK_AB R29, RZ, R29 ;  /* 0x0000001dff1d723e */ /* 0x000fe200000010ff */
[-C--:B------:R-:W-:Y:S01]  /*3b10*/  FMUL R38, R38, R56.reuse ;  /* 0x0000003826267220 */ /* 0x080fe20000400000 */
[----:B------:R-:W-:Y:S01]  /*3b20*/  ISETP.GT.AND P2, PT, R3, 0x8, P1 ;  /* 0x000000080300780c */ /* 0x000fe20000f44270 */
[----:B------:R-:W-:Y:S01]  /*3b30*/  @P4 STG.E.U16 desc[UR36][R8.64+0x2], R27 ;  /* 0x0000021b08004986 */ /* 0x000fe2000c101524 */
[----:B------:R-:W-:Y:S01]  /*3b40*/  ISETP.GT.AND P1, PT, R4, 0x10, PT ;  /* 0x000000100400780c */ /* 0x000fe20003f24270 */
[----:B------:R-:W-:Y:S01]  /*3b50*/  FMUL R39, R39, R56 ;  /* 0x0000003827277220 */ /* 0x000fe20000400000 */
[----:B------:R-:W-:Y:S01]  /*3b60*/  F2FP.BF16.F32.PACK_AB R30, RZ, R30 ;  /* 0x0000001eff1e723e */ /* 0x000fe200000010ff */
[----:B------:R-:W-:Y:S01]  /*3b70*/  @P5 STG.E.U16 desc[UR36][R6.64+0x10], R28 ;  /* 0x0000101c06005986 */ /* 0x000fe2000c101524 */
[C---:B------:R-:W-:Y:S01]  /*3b80*/  ISETP.GT.AND P4, PT, R3.reuse, RZ, P1 ;  /* 0x000000ff0300720c */ /* 0x040fe20000f84270 */
[-C--:B------:R-:W-:Y:S01]  /*3b90*/  FMUL R40, R40, R56.reuse ;  /* 0x0000003828287220 */ /* 0x080fe20000400000 */
[----:B------:R-:W-:Y:S01]  /*3ba0*/  F2FP.BF16.F32.PACK_AB R31, RZ, R31 ;  /* 0x0000001fff1f723e */ /* 0x000fe200000010ff */
[----:B------:R-:W-:Y:S01]  /*3bb0*/  @P3 STG.E.U16 desc[UR36][R6.64+0x12], R29 ;  /* 0x0000121d06003986 */ /* 0x000fe2000c101524 */
[----:B------:R-:W-:Y:S01]  /*3bc0*/  ISETP.GT.AND P3, PT, R3, 0x8, P0 ;  /* 0x000000080300780c */ /* 0x000fe20000764270 */
[----:B------:R-:W-:Y:S01]  /*3bd0*/  FMUL R41, R41, R56 ;  /* 0x0000003829297220 */ /* 0x000fe20000400000 */
[----:B------:R-:W-:Y:S01]  /*3be0*/  ISETP.GT.AND P0, PT, R4, 0x11, PT ;  /* 0x000000110400780c */ /* 0x000fe20003f04270 */
[----:B------:R-:W-:Y:S01]  /*3bf0*/  @P2 STG.E.U16 desc[UR36][R8.64+0x10], R30 ;  /* 0x0000101e08002986 */ /* 0x000fe2000c101524 */
[----:B------:R-:W-:Y:S01]  /*3c00*/  F2FP.BF16.F32.PACK_AB R32, RZ, R32 ;  /* 0x00000020ff20723e */ /* 0x000fe200000010ff */
[-C--:B------:R-:W-:Y:S01]  /*3c10*/  FMUL R42, R42, R56.reuse ;  /* 0x000000382a2a7220 */ /* 0x080fe20000400000 */
[----:B------:R-:W-:Y:S01]  /*3c20*/  ISETP.GT.AND P5, PT, R3, RZ, P0 ;  /* 0x000000ff0300720c */ /* 0x000fe200007a4270 */
[-C--:B------:R-:W-:Y:S01]  /*3c30*/  FMUL R43, R43, R56.reuse ;  /* 0x000000382b2b7220 */ /* 0x080fe20000400000 */
[----:B------:R-:W-:Y:S01]  /*3c40*/  ISETP.GT.AND P2, PT, R3, 0x8, P1 ;  /* 0x000000080300780c */ /* 0x000fe20000f44270 */
[-C--:B------:R-:W-:Y:S01]  /*3c50*/  FMUL R44, R44, R56.reuse ;  /* 0x000000382c2c7220 */ /* 0x080fe20000400000 */
[----:B------:R-:W-:Y:S01]  /*3c60*/  ISETP.GT.AND P1, PT, R4, 0x18, PT ;  /* 0x000000180400780c */ /* 0x000fe20003f24270 */
[-C--:B------:R-:W-:Y:S01]  /*3c70*/  FMUL R45, R45, R56.reuse ;  /* 0x000000382d2d7220 */ /* 0x080fe20000400000 */
[----:B------:R-:W-:Y:S01]  /*3c80*/  F2FP.BF16.F32.PACK_AB R33, RZ, R33 ;  /* 0x00000021ff21723e */ /* 0x000fe200000010ff */
[----:B------:R-:W-:Y:S01]  /*3c90*/  @P3 STG.E.U16 desc[UR36][R8.64+0x12], R31 ;  /* 0x0000121f08003986 */ /* 0x000fe2000c101524 */
[C---:B------:R-:W-:Y:S01]  /*3ca0*/  ISETP.GT.AND P3, PT, R3.reuse, 0x8, P0 ;  /* 0x000000080300780c */ /* 0x040fe20000764270 */
[-C--:B------:R-:W-:Y:S01]  /*3cb0*/  FMUL R46, R46, R56.reuse ;  /* 0x000000382e2e7220 */ /* 0x080fe20000400000 */
[----:B------:R-:W-:Y:S01]  /*3cc0*/  ISETP.GT.AND P0, PT, R4, 0x19, PT ;  /* 0x000000190400780c */ /* 0x000fe20003f04270 */
[----:B------:R-:W-:Y:S01]  /*3cd0*/  @P4 STG.E.U16 desc[UR36][R6.64+0x20], R32 ;  /* 0x0000202006004986 */ /* 0x000fe2000c101524 */
[----:B------:R-:W-:Y:S01]  /*3ce0*/  ISETP.GT.AND P4, PT, R3, RZ, P1 ;  /* 0x000000ff0300720c */ /* 0x000fe20000f84270 */
[----:B------:R-:W-:Y:S01]  /*3cf0*/  FMUL R47, R47, R56 ;  /* 0x000000382f2f7220 */ /* 0x000fe20000400000 */
[----:B------:R-:W-:Y:S01]  /*3d00*/  F2FP.BF16.F32.PACK_AB R34, RZ, R34 ;  /* 0x00000022ff22723e */ /* 0x000fe200000010ff */
[----:B------:R-:W-:Y:S01]  /*3d10*/  @P5 STG.E.U16 desc[UR36][R6.64+0x22], R33 ;  /* 0x0000222106005986 */ /* 0x000fe2000c101524 */
[----:B------:R-:W-:Y:S01]  /*3d20*/  ISETP.GT.AND P5, PT, R3, RZ, P0 ;  /* 0x000000ff0300720c */ /* 0x000fe200007a4270 */
[----:B------:R-:W-:Y:S01]  /*3d30*/  FMUL R48, R48, R56 ;  /* 0x0000003830307220 */ /* 0x000fe20000400000 */
[----:B------:R-:W-:Y:S01]  /*3d40*/  F2FP.BF16.F32.PACK_AB R35, RZ, R35 ;  /* 0x00000023ff23723e */ /* 0x000fe200000010ff */
[----:B------:R-:W-:Y:S01]  /*3d50*/  @P2 STG.E.U16 desc[UR36][R8.64+0x20], R34 ;  /* 0x0000202208002986 */ /* 0x000fe2000c101524 */
[----:B------:R-:W-:Y:S01]  /*3d60*/  F2FP.BF16.F32.PACK_AB R36, RZ, R36 ;  /* 0x00000024ff24723e */ /* 0x000fe200000010ff */
[-C--:B------:R-:W-:Y:S01]  /*3d70*/  FMUL R49, R49, R56.reuse ;  /* 0x0000003831317220 */ /* 0x080fe20000400000 */
[C---:B------:R-:W-:Y:S01]  /*3d80*/  ISETP.GT.AND P2, PT, R3.reuse, 0x8, P1 ;  /* 0x000000080300780c */ /* 0x040fe20000f44270 */
[----:B------:R-:W-:Y:S01]  /*3d90*/  @P3 STG.E.U16 desc[UR36][R8.64+0x22], R35 ;  /* 0x0000222308003986 */ /* 0x000fe2000c101524 */
[----:B------:R-:W-:Y:S01]  /*3da0*/  ISETP.GT.AND P1, PT, R4, 0x20, PT ;  /* 0x000000200400780c */ /* 0x000fe20003f24270 */
[-C--:B------:R-:W-:Y:S01]  /*3db0*/  FMUL R50, R50, R56.reuse ;  /* 0x0000003832327220 */ /* 0x080fe20000400000 */
[----:B------:R-:W-:Y:S01]  /*3dc0*/  F2FP.BF16.F32.PACK_AB R37, RZ, R37 ;  /* 0x00000025ff25723e */ /* 0x000fe200000010ff */
[----:B------:R-:W-:Y:S01]  /*3dd0*/  @P4 STG.E.U16 desc[UR36][R6.64+0x30], R36 ;  /* 0x0000302406004986 */ /* 0x000fe2000c101524 */
[----:B------:R-:W-:Y:S01]  /*3de0*/  ISETP.GT.AND P3, PT, R3, 0x8, P0 ;  /* 0x000000080300780c */ /* 0x000fe20000764270 */
[-C--:B------:R-:W-:Y:S01]  /*3df0*/  FMUL R51, R51, R56.reuse ;  /* 0x0000003833337220 */ /* 0x080fe20000400000 */
[----:B------:R-:W-:Y:S01]  /*3e00*/  ISETP.GT.AND P0, PT, R4, 0x21, PT ;  /* 0x000000210400780c */ /* 0x000fe20003f04270 */
[----:B------:R-:W-:Y:S01]  /*3e10*/  @P5 STG.E.U16 desc[UR36][R6.64+0x32], R37 ;  /* 0x0000322506005986 */ /* 0x000fe2000c101524 */
        /* <DEDUP_REMOVED lines=10> */
[----:B------:R-:W-:-:S02]  /*3ec0*/  F2FP.BF16.F32.PACK_AB R41, RZ, R41 ;  /* 0x00000029ff29723e */ /* 0x000fc400000010ff */
[C---:B------:R-:W-:Y:S01]  /*3ed0*/  ISETP.GT.AND P1, PT, R3.reuse, 0x8, P1 ;  /* 0x000000080300780c */ /* 0x040fe20000f24270 */
[----:B------:R-:W-:Y:S01]  /*3ee0*/  @P3 STG.E.U16 desc[UR36][R8.64+0x32], R39 ;  /* 0x0000322708003986 */ /* 0x000fe2000c101524 */
[C---:B------:R-:W-:Y:S02]  /*3ef0*/  ISETP.GT.AND P2, PT, R3.reuse, 0x8, P0 ;  /* 0x000000080300780c */ /* 0x040fe40000744270 */
[C---:B------:R-:W-:Y:S01]  /*3f00*/  ISETP.GT.AND P0, PT, R4.reuse, 0x29, PT ;  /* 0x000000290400780c */ /* 0x040fe20003f04270 */
[----:B------:R-:W-:Y:S01]  /*3f10*/  @P4 STG.E.U16 desc[UR36][R6.64+0x40], R40 ;  /* 0x0000402806004986 */ /* 0x000fe2000c101524 */
[----:B------:R-:W-:Y:S02]  /*3f20*/  ISETP.GT.AND P4, PT, R4, 0x28, PT ;  /* 0x000000280400780c */ /* 0x000fe40003f84270 */
[----:B------:R-:W-:Y:S01]  /*3f30*/  F2FP.BF16.F32.PACK_AB R42, RZ, R42 ;  /* 0x0000002aff2a723e */ /* 0x000fe200000010ff */
[----:B------:R-:W-:Y:S01]  /*3f40*/  @P5 STG.E.U16 desc[UR36][R6.64+0x42], R41 ;  /* 0x0000422906005986 */ /* 0x000fe2000c101524 */
[----:B------:R-:W-:-:S02]  /*3f50*/  ISETP.GT.AND P5, PT, R3, RZ, P4 ;  /* 0x000000ff0300720c */ /* 0x000fc400027a4270 */
[C---:B------:R-:W-:Y:S01]  /*3f60*/  ISETP.GT.AND P3, PT, R3.reuse, RZ, P0 ;  /* 0x000000ff0300720c */ /* 0x040fe20000764270 */
[----:B------:R-:W-:Y:S01]  /*3f70*/  @P1 STG.E.U16 desc[UR36][R8.64+0x40], R42 ;  /* 0x0000402a08001986 */ /* 0x000fe2000c101524 */
[----:B------:R-:W-:Y:S02]  /*3f80*/  F2FP.BF16.F32.PACK_AB R43, RZ, R43 ;  /* 0x0000002bff2b723e */ /* 0x000fe400000010ff */
[----:B------:R-:W-:Y:S02]  /*3f90*/  F2FP.BF16.F32.PACK_AB R44, RZ, R44 ;  /* 0x0000002cff2c723e */ /* 0x000fe400000010ff */
[C---:B------:R-:W-:Y:S01]  /*3fa0*/  ISETP.GT.AND P4, PT, R3.reuse, 0x8, P4 ;  /* 0x000000080300780c */ /* 0x040fe20002784270 */
[----:B------:R-:W-:Y:S01]  /*3fb0*/  @P2 STG.E.U16 desc[UR36][R8.64+0x42], R43 ;  /* 0x0000422b08002986 */ /* 0x000fe2000c101524 */
[----:B------:R-:W-:Y:S02]  /*3fc0*/  F2FP.BF16.F32.PACK_AB R45, RZ, R45 ;  /* 0x0000002dff2d723e */ /* 0x000fe400000010ff */
[----:B------:R-:W-:Y:S01]  /*3fd0*/  ISETP.GT.AND P2, PT, R4, 0x31, PT ;  /* 0x000000310400780c */ /* 0x000fe20003f44270 */
[----:B------:R-:W-:Y:S01]  /*3fe0*/  @P5 STG.E.U16 desc[UR36][R6.64+0x50], R44 ;  /* 0x0000502c06005986 */ /* 0x000fe2000c101524 */
[----:B------:R-:W-:-:S02]  /*3ff0*/  ISETP.GT.AND P5, PT, R3, 0x8, P0 ;  /* 0x000000080300780c */ /* 0x000fc400007a4270 */
[C---:B------:R-:W-:Y:S01]  /*4000*/  ISETP.GT.AND P1, PT, R4.reuse, 0x38, PT ;  /* 0x000000380400780c */ /* 0x040fe20003f24270 */
[----:B------:R-:W-:Y:S01]  /*4010*/  @P3 STG.E.U16 desc[UR36][R6.64+0x52], R45 ;  /* 0x0000522d06003986 */ /* 0x000fe2000c101524 */
[C---:B------:R-:W-:Y:S02]  /*4020*/  ISETP.GT.AND P3, PT, R4.reuse, 0x30, PT ;  /* 0x000000300400780c */ /* 0x040fe40003f64270 */
[----:B------:R-:W-:Y:S01]  /*4030*/  ISETP.GT.AND P0, PT, R4, 0x39, PT ;  /* 0x000000390400780c */ /* 0x000fe20003f04270 */
[----:B------:R-:W-:Y:S01]  /*4040*/  @P4 IMAD.MOV.U32 R4, RZ, RZ, R8 ;  /* 0x000000ffff044224 */ /* 0x000fe200078e0008 */
[----:B------:R-:W-:Y:S01]  /*4050*/  F2FP.BF16.F32.PACK_AB R46, RZ, R46 ;  /* 0x0000002eff2e723e */ /* 0x000fe200000010ff */
[----:B------:R-:W-:Y:S01]  /*4060*/  @P4 IMAD.MOV.U32 R5, RZ, RZ, R9 ;  /* 0x000000ffff054224 */ /* 0x000fe200078e0009 */
[----:B------:R-:W-:Y:S02]  /*4070*/  F2FP.BF16.F32.PACK_AB R47, RZ, R47 ;  /* 0x0000002fff2f723e */ /* 0x000fe400000010ff */
[----:B------:R-:W-:-:S02]  /*4080*/  F2FP.BF16.F32.PACK_AB R48, RZ, R48 ;  /* 0x00000030ff30723e */ /* 0x000fc400000010ff */
[----:B------:R0:W-:Y:S01]  /*4090*/  @P4 STG.E.U16 desc[UR36][R4.64+0x50], R46 ;  /* 0x0000502e04004986 */ /* 0x0001e2000c101524 */
[C---:B------:R-:W-:Y:S02]  /*40a0*/  ISETP.GT.AND P4, PT, R3.reuse, RZ, P2 ;  /* 0x000000ff0300720c */ /* 0x040fe40001784270 */
[----:B------:R-:W-:Y:S02]  /*40b0*/  F2FP.BF16.F32.PACK_AB R49, RZ, R49 ;  /* 0x00000031ff31723e */ /* 0x000fe400000010ff */
[----:B------:R-:W-:Y:S02]  /*40c0*/  ISETP.GT.AND P2, PT, R3, 0x8, P2 ;  /* 0x000000080300780c */ /* 0x000fe40001744270 */
[----:B------:R-:W-:Y:S02]  /*40d0*/  F2FP.BF16.F32.PACK_AB R50, RZ, R50 ;  /* 0x00000032ff32723e */ /* 0x000fe400000010ff */
[----:B------:R-:W-:Y:S02]  /*40e0*/  F2FP.BF16.F32.PACK_AB R51, RZ, R51 ;  /* 0x00000033ff33723e */ /* 0x000fe400000010ff */
[----:B------:R-:W-:Y:S01]  /*40f0*/  F2FP.BF16.F32.PACK_AB R52, RZ, R52 ;  /* 0x00000034ff34723e */ /* 0x000fe200000010ff */
[----:B0-----:R-:W-:Y:S01]  /*4100*/  @P5 IMAD.MOV.U32 R4, RZ, RZ, R8 ;  /* 0x000000ffff045224 */ /* 0x001fe200078e0008 */
[----:B------:R-:W-:Y:S01]  /*4110*/  F2FP.BF16.F32.PACK_AB R53, RZ, R53 ;  /* 0x00000035ff35723e */ /* 0x000fe200000010ff */
[----:B------:R-:W-:Y:S01]  /*4120*/  @P5 IMAD.MOV.U32 R5, RZ, RZ, R9 ;  /* 0x000000ffff055224 */ /* 0x000fe200078e0009 */
[----:B------:R-:W-:-:S02]  /*4130*/  F2FP.BF16.F32.PACK_AB R54, RZ, R54 ;  /* 0x00000036ff36723e */ /* 0x000fc400000010ff */
[----:B------:R-:W-:Y:S02]  /*4140*/  F2FP.BF16.F32.PACK_AB R55, RZ, R55 ;  /* 0x00000037ff37723e */ /* 0x000fe400000010ff */
[----:B------:R0:W-:Y:S01]  /*4150*/  @P5 STG.E.U16 desc[UR36][R4.64+0x52], R47 ;  /* 0x0000522f04005986 */ /* 0x0001e2000c101524 */
[C---:B------:R-:W-:Y:S02]  /*4160*/  ISETP.GT.AND P5, PT, R3.reuse, RZ, P3 ;  /* 0x000000ff0300720c */ /* 0x040fe40001fa4270 */
[----:B------:R-:W-:-:S11]  /*4170*/  ISETP.GT.AND P3, PT, R3, 0x8, P3 ;  /* 0x000000080300780c */ /* 0x000fd60001f64270 */
[----:B0-----:R-:W-:Y:S02]  /*4180*/  @P5 IMAD.MOV.U32 R4, RZ, RZ, R6 ;  /* 0x000000ffff045224 */ /* 0x001fe400078e0006 */
[----:B------:R-:W-:-:S05]  /*4190*/  @P5 IMAD.MOV.U32 R5, RZ, RZ, R7 ;  /* 0x000000ffff055224 */ /* 0x000fca00078e0007 */
[----:B------:R0:W-:Y:S01]  /*41a0*/  @P5 STG.E.U16 desc[UR36][R4.64+0x60], R48 ;  /* 0x0000603004005986 */ /* 0x0001e2000c101524 */
[C---:B------:R-:W-:Y:S02]  /*41b0*/  ISETP.GT.AND P5, PT, R3.reuse, RZ, P0 ;  /* 0x000000ff0300720c */ /* 0x040fe400007a4270 */
[----:B------:R-:W-:Y:S01]  /*41c0*/  ISETP.GT.AND P0, PT, R3, 0x8, P0 ;  /* 0x000000080300780c */ /* 0x000fe20000704270 */
[----:B0-----:R-:W-:Y:S02]  /*41d0*/  @P4 IMAD.MOV.U32 R4, RZ, RZ, R6 ;  /* 0x000000ffff044224 */ /* 0x001fe400078e0006 */
[----:B------:R-:W-:-:S05]  /*41e0*/  @P4 IMAD.MOV.U32 R5, RZ, RZ, R7 ;  /* 0x000000ffff054224 */ /* 0x000fca00078e0007 */
[----:B------:R0:W-:Y:S01]  /*41f0*/  @P4 STG.E.U16 desc[UR36][R4.64+0x62], R49 ;  /* 0x0000623104004986 */ /* 0x0001e2000c101524 */
[C---:B------:R-:W-:Y:S02]  /*4200*/  ISETP.GT.AND P4, PT, R3.reuse, RZ, P1 ;  /* 0x000000ff0300720c */ /* 0x040fe40000f84270 */
[----:B------:R-:W-:Y:S01]  /*4210*/  ISETP.GT.AND P1, PT, R3, 0x8, P1 ;  /* 0x000000080300780c */ /* 0x000fe20000f24270 */
[----:B0-----:R-:W-:Y:S02]  /*4220*/  @P3 IMAD.MOV.U32 R4, RZ, RZ, R8 ;  /* 0x000000ffff043224 */ /* 0x001fe400078e0008 */
[----:B------:R-:W-:-:S05]  /*4230*/  @P3 IMAD.MOV.U32 R5, RZ, RZ, R9 ;  /* 0x000000ffff053224 */ /* 0x000fca00078e0009 */
[----:B------:R0:W-:Y:S02]  /*4240*/  @P3 STG.E.U16 desc[UR36][R4.64+0x60], R50 ;  /* 0x0000603204003986 */ /* 0x0001e4000c101524 */
[----:B0-----:R-:W-:Y:S02]  /*4250*/  @P2 IMAD.MOV.U32 R4, RZ, RZ, R8 ;  /* 0x000000ffff042224 */ /* 0x001fe400078e0008 */
[----:B------:R-:W-:-:S05]  /*4260*/  @P2 IMAD.MOV.U32 R5, RZ, RZ, R9 ;  /* 0x000000ffff052224 */ /* 0x000fca00078e0009 */
[----:B------:R0:W-:Y:S02]  /*4270*/  @P2 STG.E.U16 desc[UR36][R4.64+0x62], R51 ;  /* 0x0000623304002986 */ /* 0x0001e4000c101524 */
[----:B0-----:R-:W-:Y:S02]  /*4280*/  @P4 IMAD.MOV.U32 R4, RZ, RZ, R6 ;  /* 0x000000ffff044224 */ /* 0x001fe400078e0006 */
[----:B------:R-:W-:-:S05]  /*4290*/  @P4 IMAD.MOV.U32 R5, RZ, RZ, R7 ;  /* 0x000000ffff054224 */ /* 0x000fca00078e0007 */
[----:B------:R0:W-:Y:S04]  /*42a0*/  @P4 STG.E.U16 desc[UR36][R4.64+0x70], R52 ;  /* 0x0000703404004986 */ /* 0x0001e8000c101524 */
[----:B------:R1:W-:Y:S01]  /*42b0*/  @P5 STG.E.U16 desc[UR36][R6.64+0x72], R53 ;  /* 0x0000723506005986 */ /* 0x0003e2000c101524 */
[----:B0-----:R-:W-:Y:S02]  /*42c0*/  @P1 IMAD.MOV.U32 R4, RZ, RZ, R8 ;  /* 0x000000ffff041224 */ /* 0x001fe400078e0008 */
[----:B------:R-:W-:-:S05]  /*42d0*/  @P1 IMAD.MOV.U32 R5, RZ, RZ, R9 ;  /* 0x000000ffff051224 */ /* 0x000fca00078e0009 */
[----:B------:R1:W-:Y:S04]  /*42e0*/  @P1 STG.E.U16 desc[UR36][R4.64+0x70], R54 ;  /* 0x0000703604001986 */ /* 0x0003e8000c101524 */
[----:B------:R1:W-:Y:S02]  /*42f0*/  @P0 STG.E.U16 desc[UR36][R8.64+0x72], R55 ;  /* 0x0000723708000986 */ /* 0x0003e4000c101524 */
.L_x_97:
[----:B------:R-:W-:Y:S05]  /*4300*/  BSYNC B0 ;  /* 0x0000000000007941 */ /* 0x000fea0003800000 */
.L_x_35:
[----:B------:R-:W-:Y:S01]  /*4310*/  ULDC UR4, c[0x0][0xc] ;  /* 0x0000030000047ab9 */ /* 0x000fe20000000800 */
[----:B------:R-:W-:Y:S01]  /*4320*/  ULDC UR5, c[0x0][0x10] ;  /* 0x0000040000057ab9 */ /* 0x000fe20000000800 */
[----:B------:R-:W4:Y:S01]  /*4330*/  LDC R3, c[0x0][0x14] ;  /* 0x00000500ff037b82 */ /* 0x000f220000000800 */
[----:B------:R-:W-:Y:S01]  /*4340*/  UIMAD.WIDE.U32 UR4, UR4, UR5, URZ ;  /* 0x00000005040472a5 */ /* 0x000fe2000f8e003f */
[----:B------:R-:W-:Y:S02]  /*4350*/  IMAD.MOV.U32 R61, RZ, RZ, -0x1 ;  /* 0xffffffffff3d7424 */ /* 0x000fe400078e00ff */
[----:B------:R-:W-:-:S03]  /*4360*/  IMAD.MOV.U32 R59, RZ, RZ, -0x1 ;  /* 0xffffffffff3b7424 */ /* 0x000fc600078e00ff */
[----:B----4-:R-:W-:-:S04]  /*4370*/  IMAD.WIDE.U32 R16, R3, UR4, R16 ;  /* 0x0000000403107c25 */ /* 0x010fc8000f8e0010 */
[----:B------:R-:W-:Y:S01]  /*4380*/  IMAD R3, R3, UR5, RZ ;  /* 0x0000000503037c24 */ /* 0x000fe2000f8e02ff */
[----:B------:R-:W-:Y:S02]  /*4390*/  ULDC.64 UR4, c[0x0][0x650] ;  /* 0x0001940000047ab9 */ /* 0x000fe40000000a00 */
[----:B------:R-:W-:Y:S01]  /*43a0*/  ISETP.GE.U32.AND P0, PT, R16, UR4, PT ;  /* 0x0000000410007c0c */ /* 0x000fe2000bf06070 */
[--C-:B------:R-:W-:Y:S01]  /*43b0*/  IMAD.IADD R17, R17, 0x1, R3.reuse ;  /* 0x0000000111117824 */ /* 0x100fe200078e0203 */
[----:B------:R-:W-:-:S04]  /*43c0*/  PRMT R3, RZ, 0x7610, R3 ;  /* 0x00007610ff037816 */ /* 0x000fc80000000003 */
[----:B------:R-:W-:-:S13]  /*43d0*/  ISETP.GE.U32.AND.EX P0, PT, R17, UR5, PT, P0 ;  /* 0x0000000511007c0c */ /* 0x000fda000bf06100 */
[----:B------:R-:W-:Y:S05]  /*43e0*/  @P0 BRA `(.L_x_98) ;  /* 0x0000000400640947 */ /* 0x000fea0003800000 */
[----:B---3--:R-:W3:Y:S01]  /*43f0*/  S2R R12, SR_CTAID.X ;  /* 0x00000000000c7919 */ /* 0x008ee20000002500 */
[----:B-12---:R-:W1:Y:S01]  /*4400*/  LDC.64 R10, c[0x0][0x628] ;  /* 0x00018a00ff0a7b82 */ /* 0x006e620000000a00 */
[----:B------:R-:W-:Y:S01]  /*4410*/  ULDC UR4, c[0x0][0x150] ;  /* 0x0000540000047ab9 */ /* 0x000fe20000000800 */
[----:B------:R-:W-:Y:S01]  /*4420*/  IMAD.MOV.U32 R8, RZ, RZ, R16 ;  /* 0x000000ffff087224 */ /* 0x000fe200078e0010 */
[----:B-----5:R-:W2:Y:S01]  /*4430*/  S2R R24, SR_CTAID.Y ;  /* 0x0000000000187919 */ /* 0x020ea20000002600 */
[----:B------:R-:W-:-:S04]  /*4440*/  IMAD.MOV.U32 R9, RZ, RZ, R17 ;  /* 0x000000ffff097224 */ /* 0x000fc800078e0011 */
[----:B------:R-:W4:Y:S08]  /*4450*/  LDC R21, c[0x0][0x144] ;  /* 0x00005100ff157b82 */ /* 0x000f300000000800 */
[----:B------:R-:W0:Y:S08]  /*4460*/  LDC R0, c[0x0][0x630] ;  /* 0x00018c00ff007b82 */ /* 0x000e300000000800 */
[----:B------:R-:W0:Y:S01]  /*4470*/  LDC.64 R14, c[0x0][0x620] ;  /* 0x00018800ff0e7b82 */ /* 0x000e220000000a00 */
[----:B-1----:R-:W-:-:S04]  /*4480*/  ISETP.NE.U32.AND P0, PT, R10, RZ, PT ;  /* 0x000000ff0a00720c */ /* 0x002fc80003f05070 */
[----:B------:R-:W-:Y:S02]  /*4490*/  ISETP.NE.AND.EX P0, PT, R11, RZ, PT, P0 ;  /* 0x000000ff0b00720c */ /* 0x000fe40003f05300 */
[----:B---3--:R-:W-:-:S05]  /*44a0*/  I2FP.F32.U32 R3, R12 ;  /* 0x0000000c00037245 */ /* 0x008fca0000201000 */
[----:B------:R-:W-:-:S04]  /*44b0*/  FMUL R3, R3, UR4 ;  /* 0x0000000403037c20 */ /* 0x000fc80008400000 */
[----:B------:R1:W3:Y:S02]  /*44c0*/  F2I.U32.TRUNC.NTZ R20, R3 ;  /* 0x0000000300147305 */ /* 0x0002e4000020f000 */
[----:B--2-4-:R-:W-:Y:S05]  /*44d0*/  @!P0 BRA `(.L_x_99) ;  /* 0x0000000000288947 */ /* 0x014fea0003800000 */
[----:B-1----:R-:W1:Y:S02]  /*44e0*/  LDC R3, c[0x0][0x634] ;  /* 0x00018d00ff037b82 */ /* 0x002e640000000800 */
[----:B-1----:R-:W-:-:S05]  /*44f0*/  IADD3 R3, P0, R16, R3, RZ ;  /* 0x0000000310037210 */ /* 0x002fca0007f1e0ff */
[----:B------:R-:W-:-:S04]  /*4500*/  IMAD.X R13, RZ, RZ, R17, P0 ;  /* 0x000000ffff0d7224 */ /* 0x000fc800000e0611 */
[----:B0-----:R-:W-:-:S04]  /*4510*/  IMAD.WIDE.U32 R4, R13, R10, RZ ;  /* 0x0000000a0d047225 */ /* 0x001fc800078e00ff */
[----:B------:R-:W-:-:S04]  /*4520*/  IMAD.WIDE.U32 R6, P0, R3, R11, R4 ;  /* 0x0000000b03067225 */ /* 0x000fc80007800004 */
[----:B------:R-:W-:-:S04]  /*4530*/  IMAD.WIDE.U32 R4, R3, R10, RZ ;  /* 0x0000000a03047225 */ /* 0x000fc800078e00ff */
[----:B------:R-:W-:Y:S01]  /*4540*/  IMAD.X R9, RZ, RZ, RZ, P0 ;  /* 0x000000ffff097224 */ /* 0x000fe200000e06ff */
[----:B------:R-:W-:Y:S01]  /*4550*/  IADD3 RZ, P0, R5, R6, RZ ;  /* 0x0000000605ff7210 */ /* 0x000fe20007f1e0ff */
[----:B------:R-:W-:-:S04]  /*4560*/  IMAD.MOV.U32 R8, RZ, RZ, R7 ;  /* 0x000000ffff087224 */ /* 0x000fc800078e0007 */
[----:B------:R-:W-:-:S08]  /*4570*/  IMAD.WIDE.U32.X R8, R13, R11, R8, P0 ;  /* 0x0000000b0d087225 */ /* 0x000fd000000e0408 */
.L_x_99:
[----:B------:R-:W2:Y:S01]  /*4580*/  LDC.64 R28, c[0x0][0x640] ;  /* 0x00019000ff1c7b82 */ /* 0x000ea20000000a00 */
[-CC-:B0-----:R-:W-:Y:S01]  /*4590*/  SHF.R.U64 R59, R8, R0.reuse, R9.reuse ;  /* 0x00000000083b7219 */ /* 0x181fe20000001209 */
[----:B---3--:R-:W-:Y:S01]  /*45a0*/  IMAD.MOV R20, RZ, RZ, -R20 ;  /* 0x000000ffff147224 */ /* 0x008fe200078e0a14 */
[----:B------:R-:W-:Y:S01]  /*45b0*/  SHF.R.U32.HI R0, RZ, R0, R9 ;  /* 0x00000000ff007219 */ /* 0x000fe20000011609 */
[----:B------:R-:W-:Y:S01]  /*45c0*/  ULDC UR4, c[0x0][0x154] ;  /* 0x0000550000047ab9 */ /* 0x000fe20000000800 */
[----:B-1----:R-:W-:Y:S01]  /*45d0*/  IADD3 R3, P0, RZ, -R59, RZ ;  /* 0x8000003bff037210 */ /* 0x002fe20007f1e0ff */
[----:B------:R-:W-:Y:S02]  /*45e0*/  IMAD R21, R21, R20, R12 ;  /* 0x0000001415157224 */ /* 0x000fe400078e020c */
[----:B------:R-:W0:Y:S01]  /*45f0*/  LDC R6, c[0x0][0x618] ;  /* 0x00018600ff067b82 */ /* 0x000e220000000800 */
[----:B------:R-:W-:Y:S02]  /*4600*/  IMAD.MOV.U32 R7, RZ, RZ, 0x1 ;  /* 0x00000001ff077424 */ /* 0x000fe400078e00ff */
[----:B------:R-:W-:-:S04]  /*4610*/  IMAD.X R5, RZ, RZ, ~R0, P0 ;  /* 0x000000ffff057224 */ /* 0x000fc800000e0e00 */
[-C--:B------:R-:W-:Y:S01]  /*4620*/  IMAD R0, R5, R14.reuse, RZ ;  /* 0x0000000e05007224 */ /* 0x080fe200078e02ff */
[----:B------:R-:W1:Y:S01]  /*4630*/  LDC R8, c[0x0][0x608] ;  /* 0x00018200ff087b82 */ /* 0x000e620000000800 */
[----:B------:R-:W-:-:S04]  /*4640*/  IMAD.WIDE.U32 R4, R3, R14, R16 ;  /* 0x0000000e03047225 */ /* 0x000fc800078e0010 */
[----:B------:R-:W-:Y:S01]  /*4650*/  IMAD R3, R3, R15, R0 ;  /* 0x0000000f03037224 */ /* 0x000fe200078e0200 */
[----:B------:R-:W-:Y:S02]  /*4660*/  I2FP.F32.U32 R0, R24 ;  /* 0x0000001800007245 */ /* 0x000fe40000201000 */
[----:B------:R-:W3:Y:S01]  /*4670*/  LDC R26, c[0x0][0x658] ;  /* 0x00019600ff1a7b82 */ /* 0x000ee20000000800 */
[----:B------:R-:W-:Y:S01]  /*4680*/  IMAD.IADD R3, R5, 0x1, R3 ;  /* 0x0000000105037824 */ /* 0x000fe200078e0203 */
[----:B--2---:R-:W-:Y:S01]  /*4690*/  ISETP.NE.U32.AND P0, PT, R28, RZ, PT ;  /* 0x000000ff1c00720c */ /* 0x004fe20003f05070 */
[----:B------:R-:W-:Y:S01]  /*46a0*/  FMUL R0, R0, UR4 ;  /* 0x0000000400007c20 */ /* 0x000fe20008400000 */
[----:B------:R-:W-:Y:S02]  /*46b0*/  IMAD.MOV.U32 R5, RZ, RZ, -0x1 ;  /* 0xffffffffff057424 */ /* 0x000fe400078e00ff */
[----:B------:R-:W-:Y:S01]  /*46c0*/  ISETP.NE.AND.EX P0, PT, R29, RZ, PT, P0 ;  /* 0x000000ff1d00720c */ /* 0x000fe20003f05300 */
[----:B------:R2:W4:Y:S01]  /*46d0*/  F2I.U32.TRUNC.NTZ R13, R0 ;  /* 0x00000000000d7305 */ /* 0x000522000020f000 */
[----:B------:R-:W2:Y:S01]  /*46e0*/  LDC R15, c[0x0][0x148] ;  /* 0x00005200ff0f7b82 */ /* 0x000ea20000000800 */
[----:B0-----:R-:W-:-:S02]  /*46f0*/  SHF.R.U64 R12, R4, R6, R3 ;  /* 0x00000006040c7219 */ /* 0x001fc40000001203 */
[----:B------:R-:W-:-:S05]  /*4700*/  SHF.R.U32.HI R3, RZ, R6, R3 ;  /* 0x00000006ff037219 */ /* 0x000fca0000011603 */
[----:B------:R-:W0:Y:S01]  /*4710*/  LDC R20, c[0x0][0x600] ;  /* 0x00018000ff147b82 */ /* 0x000e220000000800 */
[-CC-:B-1----:R-:W-:Y:S02]  /*4720*/  SHF.R.U64 R10, R12, R8.reuse, R3.reuse ;  /* 0x000000080c0a7219 */ /* 0x182fe40000001203 */
[----:B------:R-:W-:-:S05]  /*4730*/  SHF.R.U32.HI R3, RZ, R8, R3 ;  /* 0x00000008ff037219 */ /* 0x000fca0000011603 */
[----:B------:R-:W1:Y:S01]  /*4740*/  LDC R27, c[0x0][0x648] ;  /* 0x00019200ff1b7b82 */ /* 0x000e620000000800 */
[-C--:B---3--:R-:W-:Y:S02]  /*4750*/  SHF.L.U32 R4, R5, R26.reuse, RZ ;  /* 0x0000001a05047219 */ /* 0x088fe400000006ff */
[-CC-:B------:R-:W-:Y:S02]  /*4760*/  SHF.R.U64 R14, R10, R26.reuse, R3.reuse ;  /* 0x0000001a0a0e7219 */ /* 0x180fe40000001203 */
[----:B------:R-:W-:Y:S02]  /*4770*/  SHF.R.U32.HI R5, RZ, R26, R3 ;  /* 0x0000001aff057219 */ /* 0x000fe40000011603 */
[----:B------:R-:W-:Y:S01]  /*4780*/  LOP3.LUT R25, RZ, R4, RZ, 0x33, !PT ;  /* 0x00000004ff197212 */ /* 0x000fe200078e33ff */
[----:B------:R-:W3:Y:S01]  /*4790*/  LDC R30, c[0x0][0x638] ;  /* 0x00018e00ff1e7b82 */ /* 0x000ee20000000800 */
[----:B------:R-:W-:Y:S01]  /*47a0*/  SHF.L.U32 R26, R7, R26, RZ ;  /* 0x0000001a071a7219 */ /* 0x000fe200000006ff */
[----:B------:R-:W-:-:S06]  /*47b0*/  IMAD.MOV.U32 R4, RZ, RZ, R14 ;  /* 0x000000ffff047224 */ /* 0x000fcc00078e000e */
[----:B------:R-:W0:Y:S01]  /*47c0*/  LDC R31, c[0x0][0x610] ;  /* 0x00018400ff1f7b82 */ /* 0x000e220000000800 */
[----:B----4-:R-:W-:Y:S05]  /*47d0*/  @!P0 BRA `(.L_x_100) ;  /* 0x0000000000288947 */ /* 0x010fea0003800000 */
        /* <DEDUP_REMOVED lines=10> */
.L_x_100:
[----:B------:R-:W-:Y:S01]  /*4880*/  ISETP.NE.AND P0, PT, R2, 0x1, PT ;  /* 0x000000010200780c */ /* 0x000fe20003f05270 */
[----:B0-----:R-:W-:Y:S01]  /*4890*/  VIADD R7, R20, 0xffffffff ;  /* 0xffffffff14077836 */ /* 0x001fe20000000000 */
[----:B-12---:R-:W-:Y:S01]  /*48a0*/  SHF.R.U64 R0, R4, R27, R5 ;  /* 0x0000001b04007219 */ /* 0x006fe20000001205 */
[----:B------:R-:W-:Y:S01]  /*48b0*/  IMAD.MOV R13, RZ, RZ, -R13 ;  /* 0x000000ffff0d7224 */ /* 0x000fe200078e0a0d */
[----:B------:R-:W-:Y:S01]  /*48c0*/  LOP3.LUT R5, R10, R25, RZ, 0xc0, !PT ;  /* 0x000000190a057212 */ /* 0x000fe200078ec0ff */
[----:B------:R-:W-:Y:S01]  /*48d0*/  IMAD.MOV.U32 R4, RZ, RZ, 0x1 ;  /* 0x00000001ff047424 */ /* 0x000fe200078e00ff */
[----:B------:R-:W-:Y:S01]  /*48e0*/  LOP3.LUT R12, R12, R7, RZ, 0xc0, !PT ;  /* 0x000000070c0c7212 */ /* 0x000fe200078ec0ff */
[----:B------:R-:W-:Y:S02]  /*48f0*/  IMAD.MOV R3, RZ, RZ, -R0 ;  /* 0x000000ffff037224 */ /* 0x000fe400078e0a00 */
[----:B------:R-:W-:Y:S02]  /*4900*/  IMAD R0, R26, R0, R5 ;  /* 0x000000001a007224 */ /* 0x000fe400078e0205 */
[----:B---3--:R-:W-:-:S02]  /*4910*/  IMAD R3, R3, R30, R14 ;  /* 0x0000001e03037224 */ /* 0x008fc400078e020e */
[----:B------:R-:W-:Y:S02]  /*4920*/  @P0 IMAD R21, R15, R13, R24 ;  /* 0x0000000d0f150224 */ /* 0x000fe400078e0218 */
[----:B------:R-:W-:Y:S01]  /*4930*/  IMAD R5, R3, R20, R12 ;  /* 0x0000001403057224 */ /* 0x000fe200078e020c */
[----:B------:R-:W-:Y:S01]  /*4940*/  PRMT R3, R4, 0x7610, R3 ;  /* 0x0000761004037816 */ /* 0x000fe20000000003 */
[----:B------:R-:W-:-:S05]  /*4950*/  IMAD R0, R0, R31, R21 ;  /* 0x0000001f00007224 */ /* 0x000fca00078e0215 */
[----:B------:R-:W-:Y:S02]  /*4960*/  SEL R61, R5, R0, !P0 ;  /* 0x00000000053d7207 */ /* 0x000fe40004000000 */
[----:B------:R-:W-:-:S07]  /*4970*/  SEL R0, R0, R5, !P0 ;  /* 0x0000000500007207 */ /* 0x000fce0004000000 */
.L_x_98:
[----:B------:R-:W-:Y:S01]  /*4980*/  LOP3.LUT P0, RZ, R3, 0xff, RZ, 0xc0, !PT ;  /* 0x000000ff03ff7812 */ /* 0x000fe2000780c0ff */
[----:B------:R-:W-:-:S12]  /*4990*/  IMAD.MOV.U32 R60, RZ, RZ, R0 ;  /* 0x000000ffff3c7224 */ /* 0x000fd800078e0000 */
[----:B------:R-:W-:Y:S05]  /*49a0*/  @P0 BRA `(.L_x_101) ;  /* 0xffffffc800940947 */ /* 0x000fea000383ffff */
[----:B------:R-:W-:Y:S05]  /*49b0*/  EXIT ;  /* 0x000000000000794d */ /* 0x000fea0003800000 */
.L_x_8:
        /* <DEDUP_REMOVED lines=26> */
.L_x_103:
[----:B------:R-:W0:Y:S01]  /*4b60*/  LDC.64 R28, c[0x0][0x640] ;  /* 0x00019000ff1c7b82 */ /* 0x000e220000000a00 */
[-CC-:B------:R-:W-:Y:S01]  /*4b70*/  SHF.R.U64 R22, R12, R6.reuse, R13.reuse ;  /* 0x000000060c167219 */ /* 0x180fe2000000120d */
[----:B------:R-:W-:Y:S01]  /*4b80*/  IMAD.MOV.U32 R30, RZ, RZ, 0x1 ;  /* 0x00000001ff1e7424 */ /* 0x000fe200078e00ff */
[----:B------:R-:W-:Y:S02]  /*4b90*/  SHF.R.U32.HI R6, RZ, R6, R13 ;  /* 0x00000006ff067219 */ /* 0x000fe4000001160d */
        /* <DEDUP_REMOVED lines=8> */
[----:B------:R-:W-:Y:S01]  /*4c20*/  IMAD.IADD R9, R9, 0x1, R11 ;  /* 0x0000000109097824 */ /* 0x000fe200078e020b */
[----:B0-----:R-:W-:-:S04]  /*4c30*/  ISETP.NE.U32.AND P0, PT, R28, RZ, PT ;  /* 0x000000ff1c00720c */ /* 0x001fc80003f05070 */
[----:B------:R-:W-:Y:S02]  /*4c40*/  ISETP.NE.AND.EX P0, PT, R29, RZ, PT, P0 ;  /* 0x000000ff1d00720c */ /* 0x000fe40003f05300 */
[----:B------:R-:W0:Y:S01]  /*4c50*/  LDC R20, c[0x0][0x600] ;  /* 0x00018000ff147b82 */ /* 0x000e220000000800 */
[-CC-:B-1----:R-:W-:Y:S01]  /*4c60*/  SHF.R.U64 R14, R8, R10.reuse, R9.reuse ;  /* 0x0000000a080e7219 */ /* 0x182fe20000001209 */
[----:B------:R-:W-:Y:S01]  /*4c70*/  IMAD.MOV.U32 R8, RZ, RZ, -0x1 ;  /* 0xffffffffff087424 */ /* 0x000fe200078e00ff */
[----:B------:R-:W-:-:S05]  /*4c80*/  SHF.R.U32.HI R9, RZ, R10, R9 ;  /* 0x0000000aff097219 */ /* 0x000fca0000011609 */
[----:B------:R-:W1:Y:S01]  /*4c90*/  LDC R26, c[0x0][0x648] ;  /* 0x00019200ff1a7b82 */ /* 0x000e620000000800 */
[-CC-:B--2---:R-:W-:Y:S02]  /*4ca0*/  SHF.R.U64 R21, R14, R12.reuse, R9.reuse ;  /* 0x0000000c0e157219 */ /* 0x184fe40000001209 */
[----:B------:R-:W-:-:S05]  /*4cb0*/  SHF.R.U32.HI R6, RZ, R12, R9 ;  /* 0x0000000cff067219 */ /* 0x000fca0000011609 */
[----:B------:R-:W2:Y:S01]  /*4cc0*/  LDC R27, c[0x0][0x638] ;  /* 0x00018e00ff1b7b82 */ /* 0x000ea20000000800 */
[-C--:B---3--:R-:W-:Y:S02]  /*4cd0*/  SHF.L.U32 R8, R8, R25.reuse, RZ ;  /* 0x0000001908087219 */ /* 0x088fe400000006ff */
[-CC-:B------:R-:W-:Y:S02]  /*4ce0*/  SHF.R.U64 R23, R21, R25.reuse, R6.reuse ;  /* 0x0000001915177219 */ /* 0x180fe40000001206 */
[----:B------:R-:W-:Y:S02]  /*4cf0*/  LOP3.LUT R32, RZ, R8, RZ, 0x33, !PT ;  /* 0x00000008ff207212 */ /* 0x000fe400078e33ff */
[----:B------:R-:W-:Y:S01]  /*4d00*/  SHF.R.U32.HI R9, RZ, R25, R6 ;  /* 0x00000019ff097219 */ /* 0x000fe20000011606 */
[----:B------:R-:W3:Y:S01]  /*4d10*/  LDC R31, c[0x0][0x610] ;  /* 0x00018400ff1f7b82 */ /* 0x000ee20000000800 */
[----:B------:R-:W-:Y:S01]  /*4d20*/  IMAD.MOV.U32 R8, RZ, RZ, R23 ;  /* 0x000000ffff087224 */ /* 0x000fe200078e0017 */
[----:B------:R-:W-:Y:S06]  /*4d30*/  @!P0 BRA `(.L_x_104) ;  /* 0x0000000000288947 */ /* 0x000fec0003800000 */
        /* <DEDUP_REMOVED lines=10> */
.L_x_104:
[----:B------:R-:W-:Y:S02]  /*4de0*/  ISETP.NE.AND P0, PT, R2, 0x1, PT ;  /* 0x000000010200780c */ /* 0x000fe40003f05270 */
[----:B-1----:R-:W-:Y:S01]  /*4df0*/  SHF.R.U64 R6, R8, R26, R9 ;  /* 0x0000001a08067219 */ /* 0x002fe20000001209 */
[----:B0-----:R-:W-:Y:S01]  /*4e00*/  VIADD R9, R20, 0xffffffff ;  /* 0xffffffff14097836 */ /* 0x001fe20000000000 */
[----:B------:R-:W-:Y:S02]  /*4e10*/  SHF.L.U32 R30, R30, R25, RZ ;  /* 0x000000191e1e7219 */ /* 0x000fe400000006ff */
[----:B------:R-:W-:Y:S01]  /*4e20*/  LOP3.LUT R5, R21, R32, RZ, 0xc0, !PT ;  /* 0x0000002015057212 */ /* 0x000fe200078ec0ff */
[----:B------:R-:W-:-:S04]  /*4e30*/  IMAD.MOV R8, RZ, RZ, -R6 ;  /* 0x000000ffff087224 */ /* 0x000fc800078e0a06 */
[----:B------:R-:W-:Y:S01]  /*4e40*/  IMAD R6, R30, R6, R5 ;  /* 0x000000061e067224 */ /* 0x000fe200078e0205 */
[----:B------:R-:W-:Y:S01]  /*4e50*/  LOP3.LUT R5, R14, R9, RZ, 0xc0, !PT ;  /* 0x000000090e057212 */ /* 0x000fe200078ec0ff */
[----:B------:R-:W-:Y:S02]  /*4e60*/  @P0 IMAD R3, R7, R24, R4 ;  /* 0x0000001807030224 */ /* 0x000fe400078e0204 */
[----:B--2---:R-:W-:Y:S02]  /*4e70*/  IMAD R4, R8, R27, R23 ;  /* 0x0000001b08047224 */ /* 0x004fe400078e0217 */
[----:B---3--:R-:W-:Y:S02]  /*4e80*/  IMAD R3, R6, R31, R3 ;  /* 0x0000001f06037224 */ /* 0x008fe400078e0203 */
[----:B------:R-:W-:Y:S02]  /*4e90*/  IMAD R4, R4, R20, R5 ;  /* 0x0000001404047224 */ /* 0x000fe400078e0205 */
[----:B------:R-:W-:-:S02]  /*4ea0*/  IMAD.MOV.U32 R8, RZ, RZ, 0x1 ;  /* 0x00000001ff087424 */ /* 0x000fc400078e00ff */
[----:B------:R-:W-:Y:S01]  /*4eb0*/  IMAD.MOV.U32 R6, RZ, RZ, R22 ;  /* 0x000000ffff067224 */ /* 0x000fe200078e0016 */
[----:B------:R-:W-:Y:S02]  /*4ec0*/  SEL R20, R4, R3, !P0 ;  /* 0x0000000304147207 */ /* 0x000fe40004000000 */
[----:B------:R-:W-:-:S07]  /*4ed0*/  SEL R21, R3, R4, !P0 ;  /* 0x0000000403157207 */ /* 0x000fce0004000000 */
.L_x_102:
[----:B------:R-:W-:-:S08]  /*4ee0*/  NOP ;  /* 0x0000000000007918 */ /* 0x000fd00000000000 */
[----:B------:R-:W0:-:S00]  /*4ef0*/  USETMAXREG.DEALLOC.CTAPOOL 0x28 ;  /* 0x00000028000079c8 */ /* 0x000e0000080e0500 */
[----:B0-----:R-:W-:-:S13]  /*4f00*/  ISETP.NE.AND P0, PT, R0, RZ, PT ;  /* 0x000000ff0000720c */ /* 0x001fda0003f05270 */
[----:B------:R-:W-:Y:S05]  /*4f10*/  @P0 EXIT ;  /* 0x000000000000094d */ /* 0x000fea0003800000 */
[----:B------:R-:W-:Y:S01]  /*4f20*/  LOP3.LUT P0, RZ, R8, 0xff, RZ, 0xc0, !PT ;  /* 0x000000ff08ff7812 */ /* 0x000fe2000780c0ff */
[----:B------:R-:W-:Y:S02]  /*4f30*/  IMAD.MOV.U32 R0, RZ, RZ, 0x1 ;  /* 0x00000001ff007424 */ /* 0x000fe400078e00ff */
[----:B------:R-:W-:-:S10]  /*4f40*/  IMAD.MOV.U32 R3, RZ, RZ, RZ ;  /* 0x000000ffff037224 */ /* 0x000fd400078e00ff */
[----:B------:R-:W-:Y:S05]  /*4f50*/  @!P0 BRA `(.L_x_105) ;  /* 0x0000000c00448947 */ /* 0x000fea0003800000 */
[----:B------:R-:W0:Y:S01]  /*4f60*/  LDC R0, c[0x0][0x28c] ;  /* 0x0000a300ff007b82 */ /* 0x000e220000000800 */
[----:B------:R-:W1:Y:S01]  /*4f70*/  S2R R12, SR_CgaCtaId ;  /* 0x00000000000c7919 */ /* 0x000e620000008800 */
[----:B------:R-:W-:Y:S01]  /*4f80*/  ULDC UR5, c[0x0][0x600] ;  /* 0x0001800000057ab9 */ /* 0x000fe20000000800 */
[----:B------:R-:W-:Y:S01]  /*4f90*/  ULDC UR4, c[0x0][0xc] ;  /* 0x0000030000047ab9 */ /* 0x000fe20000000800 */
[----:B------:R-:W-:Y:S01]  /*4fa0*/  UIADD3 UR16, UR5, -0x1, URZ ;  /* 0xffffffff05107890 */ /* 0x000fe2000fffe03f */
[----:B------:R-:W-:Y:S01]  /*4fb0*/  BSSY B0, `(.L_x_105) ;  /* 0x00000cb000007945 */ /* 0x000fe20003800000 */
[----:B------:R-:W-:Y:S01]  /*4fc0*/  ULDC UR6, c[0x0][0x658] ;  /* 0x0001960000067ab9 */ /* 0x000fe20000000800 */
[----:B------:R-:W-:Y:S01]  /*4fd0*/  ULDC UR5, c[0x0][0x10] ;  /* 0x0000040000057ab9 */ /* 0x000fe20000000800 */
[----:B------:R-:W-:Y:S01]  /*4fe0*/  UMOV UR7, 0xffffffff ;  /* 0xffffffff00077882 */ /* 0x000fe20000000000 */
[----:B------:R-:W-:Y:S01]  /*4ff0*/  UMOV UR8, 0x1 ;  /* 0x0000000100087882 */ /* 0x000fe20000000000 */
[----:B------:R-:W-:Y:S01]  /*5000*/  UIMAD.WIDE.U32 UR4, UR4, UR5, URZ ;  /* 0x00000005040472a5 */ /* 0x000fe2000f8e003f */
[----:B------:R-:W-:Y:S01]  /*5010*/  IMAD.MOV.U32 R9, RZ, RZ, 0x1 ;  /* 0x00000001ff097424 */ /* 0x000fe200078e00ff */
[----:B------:R-:W-:Y:S01]  /*5020*/  USHF.L.U32 UR7, UR7, UR6, URZ ;  /* 0x0000000607077299 */ /* 0x000fe2000800063f */
[----:B------:R-:W-:Y:S01]  /*5030*/  LOP3.LUT R8, R19, 0x2, RZ, 0xfc, !PT ;  /* 0x0000000213087812 */ /* 0x000fe200078efcff */
[----:B------:R-:W-:-:S02]  /*5040*/  USHF.L.U32 UR18, UR8, UR6, URZ ;  /* 0x0000000608127299 */ /* 0x000fc4000800063f */
[----:B------:R-:W-:Y:S01]  /*5050*/  ULOP3.LUT UR17, URZ, UR7, URZ, 0x33, !UPT ;  /* 0x000000073f117292 */ /* 0x000fe2000f8e333f */
[----:B------:R-:W-:Y:S01]  /*5060*/  ULDC UR6, c[0x0][0x14] ;  /* 0x0000050000067ab9 */ /* 0x000fe20000000800 */
[----:B------:R-:W-:Y:S01]  /*5070*/  ULDC.64 UR22, c[0x0][0x198] ;  /* 0x0000660000167ab9 */ /* 0x000fe20000000a00 */
[----:B------:R-:W-:Y:S02]  /*5080*/  UIMAD.WIDE.U32 UR20, UR4, UR6, URZ ;  /* 0x00000006041472a5 */ /* 0x000fe4000f8e003f */
[----:B------:R-:W-:Y:S01]  /*5090*/  UIMAD UR13, UR5, UR6, URZ ;  /* 0x00000006050d72a4 */ /* 0x000fe2000f8e023f */
[----:B0-----:R-:W-:-:S03]  /*50a0*/  VIADD R0, R0, 0x1f ;  /* 0x0000001f00007836 */ /* 0x001fc60000000000 */
[----:B------:R-:W-:Y:S02]  /*50b0*/  UIADD3 UR13, UR21, UR13, URZ ;  /* 0x0000000d150d7290 */ /* 0x000fe4000fffe03f */
[----:B------:R-:W-:-:S04]  /*50c0*/  SHF.R.S32.HI R3, RZ, 0x1f, R0 ;  /* 0x0000001fff037819 */ /* 0x000fc80000011400 */
[----:B------:R-:W-:Y:S01]  /*50d0*/  LEA.HI R10, R3, R0, RZ, 0x5 ;  /* 0x00000000030a7211 */ /* 0x000fe200078f28ff */
[C---:B-1----:R-:W-:Y:S02]  /*50e0*/  IMAD.SHL.U32 R11, R12.reuse, 0x10, RZ ;  /* 0x000000100c0b7824 */ /* 0x042fe400078e00ff */
[----:B------:R-:W-:Y:S01]  /*50f0*/  IMAD.SHL.U32 R12, R12, 0x200, RZ ;  /* 0x000002000c0c7824 */ /* 0x000fe200078e00ff */
[----:B------:R-:W-:Y:S01]  /*5100*/  SHF.R.S32.HI R10, RZ, 0x5, R10 ;  /* 0x00000005ff0a7819 */ /* 0x000fe2000001140a */
[----:B------:R-:W-:Y:S01]  /*5110*/  IMAD.MOV.U32 R0, RZ, RZ, 0x1 ;  /* 0x00000001ff007424 */ /* 0x000fe200078e00ff */
[----:B------:R-:W-:Y:S01]  /*5120*/  LOP3.LUT R11, R11, 0x30, RZ, 0xc0, !PT ;  /* 0x000000300b0b7812 */ /* 0x000fe200078ec0ff */
[----:B------:R-:W-:Y:S01]  /*5130*/  IMAD.MOV.U32 R3, RZ, RZ, RZ ;  /* 0x000000ffff037224 */ /* 0x000fe200078e00ff */
[----:B------:R-:W-:Y:S01]  /*5140*/  LOP3.LUT R12, R12, 0x600, RZ, 0xc0, !PT ;  /* 0x000006000c0c7812 */ /* 0x000fe200078ec0ff */
[----:B------:R-:W-:-:S07]  /*5150*/  VIADD R13, R10, 0x1 ;  /* 0x000000010a0d7836 */ /* 0x000fce0000000000 */
.L_x_116:
[----:B------:R-:W-:-:S03]  /*5160*/  UMOV UR4, 0xffffffff ;  /* 0xffffffff00047882 */ /* 0x000fc60000000000 */
[----:B------:R-:W-:Y:S05]  /*5170*/  BRA.DIV UR4, `(.L_x_106) ;  /* 0x00000016049c7947 */ /* 0x000fea000b800000 */
[----:B------:R-:W-:-:S13]  /*5180*/  ELECT P6, URZ, PT ;  /* 0x00000000003f782f */ /* 0x000fda00038c0000 */
.L_x_141:
[----:B------:R-:W0:Y:S01]  /*5190*/  LDC R4, c[0x0][0x28c] ;  /* 0x0000a300ff047b82 */ /* 0x000e220000000800 */
[----:B------:R-:W-:Y:S01]  /*51a0*/  BSSY B1, `(.L_x_107) ;  /* 0x0000038000017945 */ /* 0x000fe20003800000 */
[----:B0-----:R-:W-:-:S13]  /*51b0*/  ISETP.LT.OR P6, PT, R4, 0x1, !P6 ;  /* 0x000000010400780c */ /* 0x001fda00077c1670 */
[----:B------:R-:W-:Y:S05]  /*51c0*/  @P6 BRA `(.L_x_108) ;  /* 0x0000000000d46947 */ /* 0x000fea0003800000 */
[----:B------:R-:W-:Y:S02]  /*51d0*/  IMAD.SHL.U32 R21, R21, 0x80, RZ ;  /* 0x0000008015157824 */ /* 0x000fe400078e00ff */
[----:B------:R-:W-:Y:S02]  /*51e0*/  IMAD R20, R20, 0x40, R11 ;  /* 0x0000004014147824 */ /* 0x000fe400078e020b */
[----:B------:R-:W-:Y:S02]  /*51f0*/  IMAD.MOV.U32 R24, RZ, RZ, RZ ;  /* 0x000000ffff187224 */ /* 0x000fe400078e00ff */
[----:B------:R-:W-:Y:S02]  /*5200*/  IMAD.MOV.U32 R4, RZ, RZ, R13 ;  /* 0x000000ffff047224 */ /* 0x000fe400078e000d */
[----:B------:R-:W-:Y:S02]  /*5210*/  IMAD.MOV.U32 R5, RZ, RZ, R0 ;  /* 0x000000ffff057224 */ /* 0x000fe400078e0000 */
[----:B------:R-:W-:-:S07]  /*5220*/  IMAD.MOV.U32 R7, RZ, RZ, R3 ;  /* 0x000000ffff077224 */ /* 0x000fce00078e0003 */
.L_x_111:
[----:B------:R-:W0:Y:S01]  /*5230*/  S2R R15, SR_CgaCtaId ;  /* 0x00000000000f7919 */ /* 0x000e220000008800 */
[----:B------:R-:W-:Y:S02]  /*5240*/  MOV R14, 0x400 ;  /* 0x00000400000e7802 */ /* 0x000fe40000000f00 */
[----:B------:R-:W-:Y:S02]  /*5250*/  LOP3.LUT P1, RZ, R18, 0x7f, RZ, 0xc0, !PT ;  /* 0x0000007f12ff7812 */ /* 0x000fe4000782c0ff */
[----:B0-----:R-:W-:Y:S02]  /*5260*/  LEA R22, R15, R14, 0x18 ;  /* 0x0000000e0f167211 */ /* 0x001fe400078ec0ff */
[----:B------:R-:W-:-:S09]  /*5270*/  SHF.L.U32 R14, R5, 0x1f, RZ ;  /* 0x0000001f050e7819 */ /* 0x000fd200000006ff */
[----:B------:R-:W0:Y:S01]  /*5280*/  @!P1 LDC R15, c[0x0][0x500] ;  /* 0x00014000ff0f9b82 */ /* 0x000e220000000800 */
[----:B------:R-:W-:-:S04]  /*5290*/  IMAD R23, R7, 0x8, R22 ;  /* 0x0000000807177824 */ /* 0x000fc800078e0216 */
[----:B------:R-:W1:Y:S02]  /*52a0*/  SYNCS.PHASECHK.TRANS64.TRYWAIT P0, [R23+URZ+0x90], R14 ;  /* 0x0000900e170075a7 */ /* 0x000e64000800017f */
[----:B-1----:R-:W-:Y:S05]  /*52b0*/  @!P0 BRA `(.L_x_109) ;  /* 0x00000014006c8947 */ /* 0x002fea0003800000 */
.L_x_142:
[----:B-1----:R-:W-:Y:S01]  /*52c0*/  PRMT R14, R8, 0x9910, RZ ;  /* 0x00009910080e7816 */ /* 0x002fe200000000ff */
[----:B0-----:R0:W-:Y:S03]  /*52d0*/  @!P1 SYNCS.ARRIVE.TRANS64 RZ, [R23+URZ], R15 ;  /* 0x0000000f17ff99a7 */ /* 0x0011e6000800003f */
[----:B------:R-:W-:-:S13]  /*52e0*/  ISETP.NE.AND P0, PT, R14, 0x2, PT ;  /* 0x000000020e00780c */ /* 0x000fda0003f05270 */
[----:B0-----:R-:W-:Y:S05]  /*52f0*/  @P0 BRA `(.L_x_110) ;  /* 0x0000000000040947 */ /* 0x001fea0003800000 */
[----:B------:R-:W-:Y:S01]  /*5300*/  BPT.TRAP 0x1 ;  /* 0x000000040000795c */ /* 0x000fe20000300000 */
.L_x_110:
[----:B------:R-:W-:Y:S01]  /*5310*/  IMAD R14, R7, 0x800, R12 ;  /* 0x00000800070e7824 */ /* 0x000fe200078e020c */
[----:B------:R-:W-:Y:S01]  /*5320*/  R2UR UR9, R23 ;  /* 0x00000000170972ca */ /* 0x000fe200000e0000 */
[--C-:B------:R-:W-:Y:S01]  /*5330*/  IMAD R15, R7, 0x2000, R22.reuse ;  /* 0x00002000070f7824 */ /* 0x100fe200078e0216 */
[----:B------:R-:W-:Y:S01]  /*5340*/  UIADD3 UR4, UP0, UR22, 0xf0, URZ ;  /* 0x000000f016047890 */ /* 0x000fe2000ff1e03f */
[----:B------:R-:W-:Y:S01]  /*5350*/  IMAD R14, R14, 0x2, R22 ;  /* 0x000000020e0e7824 */ /* 0x000fe200078e0216 */
[----:B------:R-:W-:Y:S01]  /*5360*/  R2UR UR11, R21 ;  /* 0x00000000150b72ca */ /* 0x000fe200000e0000 */
[----:B------:R-:W-:Y:S01]  /*5370*/  VIADD R4, R4, 0xffffffff ;  /* 0xffffffff04047836 */ /* 0x000fe20000000000 */
[----:B------:R-:W-:Y:S01]  /*5380*/  R2UR UR5, R15 ;  /* 0x000000000f0572ca */ /* 0x000fe200000e0000 */
[----:B------:R-:W-:Y:S01]  /*5390*/  UIADD3 UR24, UP1, UR22, 0x1f0, URZ ;  /* 0x000001f016187890 */ /* 0x000fe2000ff3e03f */
[----:B------:R-:W-:Y:S01]  /*53a0*/  R2UR UR8, R14 ;  /* 0x000000000e0872ca */ /* 0x000fe200000e0000 */
[----:B------:R-:W-:Y:S01]  /*53b0*/  VIADD R7, R7, 0x1 ;  /* 0x0000000107077836 */ /* 0x000fe20000000000 */
[----:B------:R-:W-:Y:S01]  /*53c0*/  R2UR UR10, R24 ;  /* 0x00000000180a72ca */ /* 0x000fe200000e0000 */
[----:B------:R-:W-:Y:S01]  /*53d0*/  UIADD3.X UR25, URZ, UR23, URZ, UP1, !UPT ;  /* 0x000000173f197290 */ /* 0x000fe20008ffe43f */
[----:B------:R-:W-:Y:S01]  /*53e0*/  R2UR UR12, R6 ;  /* 0x00000000060c72ca */ /* 0x000fe200000e0000 */
[----:B------:R-:W-:Y:S01]  /*53f0*/  UMOV UR6, 0x0 ;  /* 0x0000000000067882 */ /* 0x000fe20000000000 */
[----:B------:R-:W-:Y:S01]  /*5400*/  R2UR UR19, R20 ;  /* 0x00000000141372ca */ /* 0x000fe200000e0000 */
[----:B------:R-:W-:Y:S01]  /*5410*/  UMOV UR7, 0x10000000 ;  /* 0x1000000000077882 */ /* 0x000fe20000000000 */
[----:B------:R-:W-:Y:S01]  /*5420*/  ISETP.GT.AND P1, PT, R4, 0x1, PT ;  /* 0x000000010400780c */ /* 0x000fe20003f24270 */
[----:B------:R-:W-:Y:S01]  /*5430*/  UMOV UR26, 0xf0000 ;  /* 0x000f0000001a7882 */ /* 0x000fe20000000000 */
[C---:B------:R-:W-:Y:S01]  /*5440*/  ISETP.NE.AND P0, PT, R7.reuse, 0x12, PT ;  /* 0x000000120700780c */ /* 0x040fe20003f05270 */
[----:B------:R-:W-:Y:S01]  /*5450*/  UIADD3 UR14, UR5, 0x200, URZ ;  /* 0x00000200050e7890 */ /* 0x000fe2000fffe03f */
[----:B------:R-:W-:Y:S01]  /*5460*/  VIADD R24, R24, 0x20 ;  /* 0x0000002018187836 */ /* 0x000fe20000000000 */
[----:B------:R-:W-:Y:S01]  /*5470*/  UIADD3.X UR5, URZ, UR23, URZ, UP0, !UPT ;  /* 0x000000173f057290 */ /* 0x000fe200087fe43f */
[----:B------:R-:W-:Y:S01]  /*5480*/  SEL R14, RZ, 0x1, P0 ;  /* 0x00000001ff0e7807 */ /* 0x000fe20000000000 */
[----:B------:R-:W-:Y:S01]  /*5490*/  UIADD3 UR15, UR8, 0x24200, URZ ;  /* 0x00024200080f7890 */ /* 0x000fe2000fffe03f */
[----:B------:R-:W-:-:S02]  /*54a0*/  SEL R7, R7, RZ, P0 ;  /* 0x000000ff07077207 */ /* 0x000fc40000000000 */
[----:B------:R-:W-:Y:S01]  /*54b0*/  UMOV UR8, UR14 ;  /* 0x0000000e00087c82 */ /* 0x000fe20008000000 */
[----:B------:R-:W-:-:S03]  /*54c0*/  LOP3.LUT R5, R5, R14, RZ, 0x3c, !PT ;  /* 0x0000000e05057212 */ /* 0x000fc600078e3cff */
[----:B------:R0:W-:Y:S02]  /*54d0*/  UTMALDG.3D [UR8], [UR4], desc[UR6] ;  /* 0x00000608040075b4 */ /* 0x0001e40008011000 */
[----:B0-----:R-:W-:Y:S01]  /*54e0*/  UMOV UR8, UR15 ;  /* 0x0000000f00087c82 */ /* 0x001fe20008000000 */
[----:B------:R-:W-:Y:S02]  /*54f0*/  UMOV UR11, UR19 ;  /* 0x00000013000b7c82 */ /* 0x000fe40008000000 */
[----:B------:R0:W-:Y:S02]  /*5500*/  UTMALDG.3D.MULTICAST [UR8], [UR24], UR26, desc[UR6] ;  /* 0x00000608180073b4 */ /* 0x0001e4000801181a */
[----:B0-----:R-:W-:Y:S05]  /*5510*/  @P1 BRA `(.L_x_111) ;  /* 0xfffffffc00441947 */ /* 0x001fea000383ffff */
.L_x_108:
[----:B------:R-:W-:Y:S05]  /*5520*/  BSYNC B1 ;  /* 0x0000000000017941 */ /* 0x000fea0003800000 */
.L_x_107:
[----:B------:R-:W-:Y:S01]  /*5530*/  LOP3.LUT P1, RZ, R9, 0xff, RZ, 0xc0, !PT ;  /* 0x000000ff09ff7812 */ /* 0x000fe2000782c0ff */
[C---:B------:R-:W-:Y:S01]  /*5540*/  IMAD.IADD R6, R10.reuse, 0x1, R3 ;  /* 0x000000010a067824 */ /* 0x040fe200078e0203 */
[----:B------:R-:W-:Y:S01]  /*5550*/  ULDC.64 UR4, c[0x0][0x650] ;  /* 0x0001940000047ab9 */ /* 0x000fe20000000a00 */
[----:B------:R-:W-:Y:S01]  /*5560*/  ISETP.GE.U32.AND P2, PT, R10, 0x12, PT ;  /* 0x000000120a00780c */ /* 0x000fe20003f46070 */
[----:B------:R-:W-:Y:S01]  /*5570*/  BSSY B1, `(.L_x_112) ;  /* 0x000006c000017945 */ /* 0x000fe20003800000 */
[----:B------:R-:W-:Y:S01]  /*5580*/  IMAD.MOV.U32 R21, RZ, RZ, -0x1 ;  /* 0xffffffffff157424 */ /* 0x000fe200078e00ff */
[----:B------:R-:W-:Y:S01]  /*5590*/  ISETP.GT.U32.AND P0, PT, R6, 0x11, PT ;  /* 0x000000110600780c */ /* 0x000fe20003f04070 */
[----:B------:R-:W-:Y:S01]  /*55a0*/  IMAD.MOV.U32 R20, RZ, RZ, -0x1 ;  /* 0xffffffffff147424 */ /* 0x000fe200078e00ff */
[----:B------:R-:W-:Y:S02]  /*55b0*/  PRMT R9, RZ, 0x7610, R9 ;  /* 0x00007610ff097816 */ /* 0x000fe40000000009 */
[----:B------:R-:W-:-:S03]  /*55c0*/  ISETP.LT.U32.AND P0, PT, R10, 0x12, P0 ;  /* 0x000000120a00780c */ /* 0x000fc60000701070 */
[----:B------:R-:W0:Y:S01]  /*55d0*/  @P1 S2R R5, SR_CgaCtaId ;  /* 0x0000000000051919 */ /* 0x000e220000008800 */
[----:B------:R-:W-:-:S04]  /*55e0*/  @P1 MOV R4, 0x400 ;  /* 0x0000040000041802 */ /* 0x000fc80000000f00 */
[----:B0-----:R-:W-:Y:S01]  /*55f0*/  @P1 LEA R3, R5, R4, 0x18 ;  /* 0x0000000405031211 */ /* 0x001fe200078ec0ff */
[----:B------:R-:W-:-:S03]  /*5600*/  IMAD.WIDE.U32 R4, R6, 0x38e38e39, RZ ;  /* 0x38e38e3906047825 */ /* 0x000fc600078e00ff */
[----:B------:R0:W-:Y:S01]  /*5610*/  @P1 SYNCS.ARRIVE.TRANS64.A1T0 RZ, [R3+URZ+0x138], RZ ;  /* 0x000138ff03ff19a7 */ /* 0x0001e2000810003f */
[----:B------:R-:W-:Y:S02]  /*5620*/  IADD3 R16, P1, R16, UR20, RZ ;  /* 0x0000001410107c10 */ /* 0x000fe4000ff3e0ff */
[----:B------:R-:W-:Y:S02]  /*5630*/  SHF.R.U32.HI R5, RZ, 0x2, R5 ;  /* 0x00000002ff057819 */ /* 0x000fe40000011605 */
[----:B------:R-:W-:Y:S02]  /*5640*/  IADD3.X R17, R17, UR13, RZ, P1, !PT ;  /* 0x0000000d11117c10 */ /* 0x000fe40008ffe4ff */
[----:B------:R-:W-:Y:S02]  /*5650*/  PRMT R4, RZ, 0x7610, R4 ;  /* 0x00007610ff047816 */ /* 0x000fe40000000004 */
[----:B0-----:R-:W-:Y:S02]  /*5660*/  SEL R3, RZ, 0x1, !P0 ;  /* 0x00000001ff037807 */ /* 0x001fe40004000000 */
[----:B------:R-:W-:-:S02]  /*5670*/  ISETP.GE.U32.AND P0, PT, R16, UR4, PT ;  /* 0x0000000410007c0c */ /* 0x000fc4000bf06070 */
[----:B------:R-:W-:Y:S01]  /*5680*/  LOP3.LUT R0, R0, R3, RZ, 0x3c, !PT ;  /* 0x0000000300007212 */ /* 0x000fe200078e3cff */
[----:B------:R-:W-:Y:S01]  /*5690*/  IMAD R3, R5, -0x12, R6 ;  /* 0xffffffee05037824 */ /* 0x000fe200078e0206 */
[----:B------:R-:W-:Y:S01]  /*56a0*/  ISETP.GE.U32.AND.EX P0, PT, R17, UR5, PT, P0 ;  /* 0x0000000511007c0c */ /* 0x000fe2000bf06100 */
[----:B------:R-:W-:Y:S01]  /*56b0*/  IMAD.MOV.U32 R6, RZ, RZ, -0x1 ;  /* 0xffffffffff067424 */ /* 0x000fe200078e00ff */
[----:B------:R-:W-:-:S11]  /*56c0*/  @P2 LOP3.LUT R0, R0, 0x1, R5, 0x78, !PT ;  /* 0x0000000100002812 */ /* 0x000fd600078e7805 */
[----:B------:R-:W-:Y:S05]  /*56d0*/  @P0 BRA `(.L_x_113) ;  /* 0x0000000400540947 */ /* 0x000fea0003800000 */
[----:B------:R-:W0:Y:S01]  /*56e0*/  S2R R15, SR_CTAID.X ;  /* 0x00000000000f7919 */ /* 0x000e220000002500 */
[----:B------:R-:W-:Y:S01]  /*56f0*/  ULDC.64 UR4, c[0x0][0x628] ;  /* 0x00018a0000047ab9 */ /* 0x000fe20000000a00 */
[----:B------:R-:W-:Y:S01]  /*5700*/  ULDC UR7, c[0x0][0x630] ;  /* 0x00018c0000077ab9 */ /* 0x000fe20000000800 */
[----:B------:R-:W-:Y:S01]  /*5710*/  ISETP.NE.U32.AND P0, PT, RZ, UR4, PT ;  /* 0x00000004ff007c0c */ /* 0x000fe2000bf05070 */
[----:B------:R-:W1:Y:S01]  /*5720*/  S2R R20, SR_CTAID.Y ;  /* 0x0000000000147919 */ /* 0x000e620000002600 */
[----:B------:R-:W-:Y:S01]  /*5730*/  ULDC UR8, c[0x0][0x150] ;  /* 0x0000540000087ab9 */ /* 0x000fe20000000800 */
[----:B------:R-:W-:Y:S01]  /*5740*/  IMAD.MOV.U32 R4, RZ, RZ, R16 ;  /* 0x000000ffff047224 */ /* 0x000fe200078e0010 */
[----:B------:R-:W-:Y:S01]  /*5750*/  ISETP.NE.AND.EX P0, PT, RZ, UR5, PT, P0 ;  /* 0x00000005ff007c0c */ /* 0x000fe2000bf05300 */
[----:B------:R-:W-:Y:S01]  /*5760*/  IMAD.MOV.U32 R5, RZ, RZ, R17 ;  /* 0x000000ffff057224 */ /* 0x000fe200078e0011 */
[----:B0-----:R-:W-:-:S11]  /*5770*/  I2FP.F32.U32 R22, R15 ;  /* 0x0000000f00167245 */ /* 0x001fd60000201000 */
[----:B------:R-:W-:Y:S05]  /*5780*/  @!P0 BRA `(.L_x_114) ;  /* 0x0000000000288947 */ /* 0x000fea0003800000 */
[----:B------:R-:W-:Y:S02]  /*5790*/  ULDC UR6, c[0x0][0x634] ;  /* 0x00018d0000067ab9 */ /* 0x000fe40000000800 */
[----:B------:R-:W-:-:S05]  /*57a0*/  IADD3 R5, P0, R16, UR6, RZ ;  /* 0x0000000610057c10 */ /* 0x000fca000ff1e0ff */
[----:B------:R-:W-:-:S04]  /*57b0*/  IMAD.X R21, RZ, RZ, R17, P0 ;  /* 0x000000ffff157224 */ /* 0x000fc800000e0611 */
[----:B------:R-:W-:-:S04]  /*57c0*/  IMAD.WIDE.U32 R6, R21, UR4, RZ ;  /* 0x0000000415067c25 */ /* 0x000fc8000f8e00ff */
[----:B------:R-:W-:-:S04]  /*57d0*/  IMAD.WIDE.U32 R6, P0, R5, UR5, R6 ;  /* 0x0000000505067c25 */ /* 0x000fc8000f800006 */
[----:B------:R-:W-:-:S04]  /*57e0*/  IMAD.WIDE.U32 R4, R5, UR4, RZ ;  /* 0x0000000405047c25 */ /* 0x000fc8000f8e00ff */
[----:B------:R-:W-:Y:S01]  /*57f0*/  IMAD.MOV.U32 R4, RZ, RZ, R7 ;  /* 0x000000ffff047224 */ /* 0x000fe200078e0007 */
[----:B------:R-:W-:Y:S01]  /*5800*/  IADD3 RZ, P1, R5, R6, RZ ;  /* 0x0000000605ff7210 */ /* 0x000fe20007f3e0ff */
[----:B------:R-:W-:-:S04]  /*5810*/  IMAD.X R5, RZ, RZ, RZ, P0 ;  /* 0x000000ffff057224 */ /* 0x000fc800000e06ff */
[----:B------:R-:W-:-:S08]  /*5820*/  IMAD.WIDE.U32.X R4, R21, UR5, R4, P1 ;  /* 0x0000000515047c25 */ /* 0x000fd000088e0404 */
.L_x_114:
[--C-:B------:R-:W-:Y:S01]  /*5830*/  SHF.R.U64 R14, R4, UR7, R5.reuse ;  /* 0x00000007040e7c19 */ /* 0x100fe20008001205 */
[----:B------:R-:W-:Y:S01]  /*5840*/  FMUL R22, R22, UR8 ;  /* 0x0000000816167c20 */ /* 0x000fe20008400000 */
[----:B------:R-:W-:Y:S01]  /*5850*/  SHF.R.U32.HI R4, RZ, UR7, R5 ;  /* 0x00000007ff047c19 */ /* 0x000fe20008011605 */
[----:B------:R-:W0:Y:S01]  /*5860*/  LDC R6, c[0x0][0x144] ;  /* 0x00005100ff067b82 */ /* 0x000e220000000800 */
[----:B------:R-:W-:Y:S01]  /*5870*/  IADD3 R5, P0, RZ, -R14, RZ ;  /* 0x8000000eff057210 */ /* 0x000fe20007f1e0ff */
[----:B------:R-:W-:Y:S01]  /*5880*/  ULDC UR6, c[0x0][0x154] ;  /* 0x0000550000067ab9 */ /* 0x000fe20000000800 */
[----:B-1----:R-:W-:Y:S01]  /*5890*/  I2FP.F32.U32 R7, R20 ;  /* 0x0000001400077245 */ /* 0x002fe20000201000 */
[----:B------:R-:W1:Y:S01]  /*58a0*/  F2I.U32.TRUNC.NTZ R22, R22 ;  /* 0x0000001600167305 */ /* 0x000e62000020f000 */
[----:B------:R-:W-:Y:S01]  /*58b0*/  ULDC.64 UR4, c[0x0][0x620] ;  /* 0x0001880000047ab9 */ /* 0x000fe20000000a00 */
[----:B------:R-:W-:Y:S01]  /*58c0*/  IMAD.X R4, RZ, RZ, ~R4, P0 ;  /* 0x000000ffff047224 */ /* 0x000fe200000e0e04 */
[----:B------:R-:W-:Y:S01]  /*58d0*/  ISETP.NE.AND P2, PT, R2, 0x1, PT ;  /* 0x000000010200780c */ /* 0x000fe20003f45270 */
[----:B------:R-:W-:Y:S01]  /*58e0*/  FMUL R23, R7, UR6 ;  /* 0x0000000607177c20 */ /* 0x000fe20008400000 */
[----:B------:R-:W2:Y:S01]  /*58f0*/  LDC R25, c[0x0][0x148] ;  /* 0x00005200ff197b82 */ /* 0x000ea20000000800 */
[----:B------:R-:W-:Y:S01]  /*5900*/  IMAD R4, R4, UR4, RZ ;  /* 0x0000000404047c24 */ /* 0x000fe2000f8e02ff */
[----:B------:R-:W-:-:S02]  /*5910*/  ULDC.64 UR6, c[0x0][0x640] ;  /* 0x0001900000067ab9 */ /* 0x000fc40000000a00 */
[----:B------:R-:W-:Y:S01]  /*5920*/  ISETP.NE.U32.AND P0, PT, RZ, UR6, PT ;  /* 0x00000006ff007c0c */ /* 0x000fe2000bf05070 */
[----:B------:R-:W3:Y:S01]  /*5930*/  F2I.U32.TRUNC.NTZ R23, R23 ;  /* 0x0000001700177305 */ /* 0x000ee2000020f000 */
[C---:B------:R-:W-:Y:S02]  /*5940*/  IMAD R7, R5.reuse, UR5, R4 ;  /* 0x0000000505077c24 */ /* 0x040fe4000f8e0204 */
[----:B------:R-:W-:Y:S01]  /*5950*/  IMAD.WIDE.U32 R4, R5, UR4, R16 ;  /* 0x0000000405047c25 */ /* 0x000fe2000f8e0010 */
[----:B------:R-:W-:Y:S01]  /*5960*/  ULDC UR4, c[0x0][0x618] ;  /* 0x0001860000047ab9 */ /* 0x000fe20000000800 */
[----:B------:R-:W-:Y:S02]  /*5970*/  ISETP.NE.AND.EX P0, PT, RZ, UR7, PT, P0 ;  /* 0x00000007ff007c0c */ /* 0x000fe4000bf05300 */
[----:B------:R-:W-:Y:S02]  /*5980*/  IMAD.IADD R5, R5, 0x1, R7 ;  /* 0x0000000105057824 */ /* 0x000fe400078e0207 */
[----:B-1----:R-:W-:-:S03]  /*5990*/  IMAD.MOV R22, RZ, RZ, -R22 ;  /* 0x000000ffff167224 */ /* 0x002fc600078e0a16 */
[----:B------:R-:W-:Y:S01]  /*59a0*/  SHF.R.U64 R21, R4, UR4, R5 ;  /* 0x0000000404157c19 */ /* 0x000fe20008001205 */
[----:B0-----:R-:W-:Y:S01]  /*59b0*/  IMAD R15, R6, R22, R15 ;  /* 0x00000016060f7224 */ /* 0x001fe200078e020f */
[----:B------:R-:W-:Y:S01]  /*59c0*/  SHF.R.U32.HI R4, RZ, UR4, R5 ;  /* 0x00000004ff047c19 */ /* 0x000fe20008011605 */
[----:B------:R-:W-:Y:S01]  /*59d0*/  ULDC UR4, c[0x0][0x608] ;  /* 0x0001820000047ab9 */ /* 0x000fe20000000800 */
[----:B---3--:R-:W-:Y:S02]  /*59e0*/  IMAD.MOV R6, RZ, RZ, -R23 ;  /* 0x000000ffff067224 */ /* 0x008fe400078e0a17 */
[--C-:B------:R-:W-:Y:S02]  /*59f0*/  SHF.R.U64 R22, R21, UR4, R4.reuse ;  /* 0x0000000415167c19 */ /* 0x100fe40008001204 */
[----:B------:R-:W-:Y:S01]  /*5a00*/  SHF.R.U32.HI R5, RZ, UR4, R4 ;  /* 0x00000004ff057c19 */ /* 0x000fe20008011604 */
[----:B------:R-:W-:Y:S01]  /*5a10*/  ULDC UR4, c[0x0][0x658] ;  /* 0x0001960000047ab9 */ /* 0x000fe20000000800 */
[----:B--2---:R-:W-:-:S02]  /*5a20*/  @P2 IMAD R15, R25, R6, R20 ;  /* 0x00000006190f2224 */ /* 0x004fc400078e0214 */
[--C-:B------:R-:W-:Y:S02]  /*5a30*/  SHF.R.U64 R20, R22, UR4, R5.reuse ;  /* 0x0000000416147c19 */ /* 0x100fe40008001205 */
[----:B------:R-:W-:-:S03]  /*5a40*/  SHF.R.U32.HI R23, RZ, UR4, R5 ;  /* 0x00000004ff177c19 */ /* 0x000fc60008011605 */
[----:B------:R-:W-:Y:S02]  /*5a50*/  IMAD.MOV.U32 R6, RZ, RZ, R20 ;  /* 0x000000ffff067224 */ /* 0x000fe400078e0014 */
[----:B------:R-:W-:Y:S01]  /*5a60*/  IMAD.MOV.U32 R5, RZ, RZ, R23 ;  /* 0x000000ffff057224 */ /* 0x000fe200078e0017 */
[----:B------:R-:W-:Y:S06]  /*5a70*/  @!P0 BRA `(.L_x_115) ;  /* 0x00000000002c8947 */ /* 0x000fec0003800000 */
        /* <DEDUP_REMOVED lines=9> */
[----:B------:R-:W-:-:S04]  /*5b10*/  IMAD.WIDE.U32.X R4, R23, UR7, R4, P1 ;  /* 0x0000000717047c25 */ /* 0x000fc800088e0404 */
[----:B------:R-:W-:-:S07]  /*5b20*/  IMAD.MOV.U32 R6, RZ, RZ, R4 ;  /* 0x000000ffff067224 */ /* 0x000fce00078e0004 */
.L_x_115:
[----:B------:R-:W-:Y:S01]  /*5b30*/  ULDC UR4, c[0x0][0x648] ;  /* 0x0001920000047ab9 */ /* 0x000fe20000000800 */
[----:B------:R-:W-:Y:S01]  /*5b40*/  LOP3.LUT R4, R22, UR17, RZ, 0xc0, !PT ;  /* 0x0000001116047c12 */ /* 0x000fe2000f8ec0ff */
[----:B------:R-:W-:Y:S01]  /*5b50*/  ULDC UR5, c[0x0][0x610] ;  /* 0x0001840000057ab9 */ /* 0x000fe20000000800 */
[----:B------:R-:W-:Y:S01]  /*5b60*/  SHF.R.U64 R5, R6, UR4, R5 ;  /* 0x0000000406057c19 */ /* 0x000fe20008001205 */
[----:B------:R-:W-:Y:S01]  /*5b70*/  ULDC UR4, c[0x0][0x638] ;  /* 0x00018e0000047ab9 */ /* 0x000fe20000000800 */
[----:B------:R-:W-:-:S03]  /*5b80*/  LOP3.LUT R21, R21, UR16, RZ, 0xc0, !PT ;  /* 0x0000001015157c12 */ /* 0x000fc6000f8ec0ff */
[----:B------:R-:W-:Y:S02]  /*5b90*/  IMAD.MOV R7, RZ, RZ, -R5 ;  /* 0x000000ffff077224 */ /* 0x000fe400078e0a05 */
[----:B------:R-:W-:Y:S02]  /*5ba0*/  IMAD R4, R5, UR18, R4 ;  /* 0x0000001205047c24 */ /* 0x000fe4000f8e0204 */
[----:B------:R-:W-:Y:S01]  /*5bb0*/  IMAD R20, R7, UR4, R20 ;  /* 0x0000000407147c24 */ /* 0x000fe2000f8e0214 */
[----:B------:R-:W-:Y:S01]  /*5bc0*/  ULDC UR4, c[0x0][0x600] ;  /* 0x0001800000047ab9 */ /* 0x000fe20000000800 */
[----:B------:R-:W-:Y:S02]  /*5bd0*/  IMAD R15, R4, UR5, R15 ;  /* 0x00000005040f7c24 */ /* 0x000fe4000f8e020f */
[----:B------:R-:W-:Y:S02]  /*5be0*/  IMAD R6, R20, UR4, R21 ;  /* 0x0000000414067c24 */ /* 0x000fe4000f8e0215 */
[----:B------:R-:W-:-:S03]  /*5bf0*/  IMAD.MOV.U32 R4, RZ, RZ, 0x1 ;  /* 0x00000001ff047424 */ /* 0x000fc600078e00ff */
[----:B------:R-:W-:Y:S02]  /*5c00*/  SEL R20, R6, R15, !P2 ;  /* 0x0000000f06147207 */ /* 0x000fe40005000000 */
[----:B------:R-:W-:Y:S01]  /*5c10*/  SEL R21, R15, R6, !P2 ;  /* 0x000000060f157207 */ /* 0x000fe20005000000 */
[----:B------:R-:W-:-:S07]  /*5c20*/  IMAD.MOV.U32 R6, RZ, RZ, R14 ;  /* 0x000000ffff067224 */ /* 0x000fce00078e000e */
.L_x_113:
[----:B------:R-:W-:Y:S05]  /*5c30*/  BSYNC B1 ;  /* 0x0000000000017941 */ /* 0x000fea0003800000 */
.L_x_112:
[----:B------:R-:W-:-:S13]  /*5c40*/  LOP3.LUT P0, RZ, R4, 0xff, RZ, 0xc0, !PT ;  /* 0x000000ff04ff7812 */ /* 0x000fda000780c0ff */
[----:B------:R-:W-:Y:S05]  /*5c50*/  @P0 BRA `(.L_x_116) ;  /* 0xfffffff400400947 */ /* 0x000fea000383ffff */
[----:B------:R-:W-:Y:S05]  /*5c60*/  BSYNC B0 ;  /* 0x0000000000007941 */ /* 0x000fea0003800000 */
.L_x_105:
[----:B------:R-:W-:-:S03]  /*5c70*/  UMOV UR4, 0xffffffff ;  /* 0xffffffff00047882 */ /* 0x000fc60000000000 */
[----:B------:R-:W-:Y:S05]  /*5c80*/  BRA.DIV UR4, `(.L_x_117) ;  /* 0x0000000e040c7947 */ /* 0x000fea000b800000 */
[----:B------:R-:W-:-:S13]  /*5c90*/  ELECT P6, URZ, PT ;  /* 0x00000000003f782f */ /* 0x000fda00038c0000 */
.L_x_145:
[----:B------:R-:W-:Y:S04]  /*5ca0*/  BSSY B0, `(.L_x_118) ;  /* 0x00000a9000007945 */ /* 0x000fe80003800000 */
[----:B------:R-:W-:Y:S05]  /*5cb0*/  @!P6 BRA `(.L_x_119) ;  /* 0x00000008009ce947 */ /* 0x000fea0003800000 */
[----:B------:R-:W-:-:S04]  /*5cc0*/  LOP3.LUT R19, R19, 0x2, RZ, 0xfc, !PT ;  /* 0x0000000213137812 */ /* 0x000fc800078efcff */
[----:B------:R-:W-:-:S13]  /*5cd0*/  ISETP.NE.AND P0, PT, R19, 0x3, PT ;  /* 0x000000031300780c */ /* 0x000fda0003f05270 */
[----:B------:R-:W-:Y:S05]  /*5ce0*/  @!P0 BRA `(.L_x_120) ;  /* 0x0000000000048947 */ /* 0x000fea0003800000 */
[----:B------:R-:W-:Y:S01]  /*5cf0*/  BPT.TRAP 0x1 ;  /* 0x000000040000795c */ /* 0x000fe20000300000 */
.L_x_120:
[----:B------:R-:W0:Y:S01]  /*5d00*/  S2R R5, SR_CgaCtaId ;  /* 0x0000000000057919 */ /* 0x000e220000008800 */
[----:B------:R-:W-:Y:S02]  /*5d10*/  MOV R2, 0x400 ;  /* 0x0000040000027802 */ /* 0x000fe40000000f00 */
[----:B------:R-:W-:Y:S02]  /*5d20*/  SHF.L.U32 R4, R0, 0x1f, RZ ;  /* 0x0000001f00047819 */ /* 0x000fe400000006ff */
[----:B0-----:R-:W-:-:S05]  /*5d30*/  LEA R2, R5, R2, 0x18 ;  /* 0x0000000205027211 */ /* 0x001fca00078ec0ff */
[----:B------:R-:W-:-:S04]  /*5d40*/  VIADD R2, R2, 0x90 ;  /* 0x0000009002027836 */ /* 0x000fc80000000000 */
[C---:B------:R-:W-:Y:S02]  /*5d50*/  IMAD R7, R3.reuse, 0x8, R2 ;  /* 0x0000000803077824 */ /* 0x040fe400078e0202 */
[----:B------:R-:W-:Y:S02]  /*5d60*/  VIADD R3, R3, 0x1 ;  /* 0x0000000103037836 */ /* 0x000fe40000000000 */
[----:B------:R-:W0:Y:S03]  /*5d70*/  SYNCS.PHASECHK.TRANS64.TRYWAIT P0, [R7+URZ], R4 ;  /* 0x00000004070075a7 */ /* 0x000e26000800017f */
[----:B------:R-:W-:-:S04]  /*5d80*/  ISETP.NE.AND P1, PT, R3, 0x12, PT ;  /* 0x000000120300780c */ /* 0x000fc80003f25270 */
[----:B------:R-:W-:Y:S02]  /*5d90*/  SEL R5, RZ, 0x1, P1 ;  /* 0x00000001ff057807 */ /* 0x000fe40000800000 */
[----:B------:R-:W-:Y:S02]  /*5da0*/  SEL R3, R3, RZ, P1 ;  /* 0x000000ff03037207 */ /* 0x000fe40000800000 */
[----:B------:R-:W-:-:S03]  /*5db0*/  LOP3.LUT R6, R0, R5, RZ, 0x3c, !PT ;  /* 0x0000000500067212 */ /* 0x000fc600078e3cff */
[----:B------:R-:W-:Y:S01]  /*5dc0*/  IMAD R8, R3, 0x8, R2 ;  /* 0x0000000803087824 */ /* 0x000fe200078e0202 */
[----:B------:R-:W-:Y:S01]  /*5dd0*/  SHF.L.U32 R5, R6, 0x1f, RZ ;  /* 0x0000001f06057819 */ /* 0x000fe200000006ff */
[----:B0-----:R-:W-:Y:S06]  /*5de0*/  @!P0 BRA `(.L_x_121) ;  /* 0x0000000800d48947 */ /* 0x001fec0003800000 */
.L_x_146:
[----:B------:R-:W1:Y:S01]  /*5df0*/  SYNCS.PHASECHK.TRANS64.TRYWAIT P0, [R8+URZ], R5 ;  /* 0x00000005080075a7 */ /* 0x000e62000800017f */
[----:B------:R-:W-:-:S05]  /*5e00*/  VIADD R0, R3, 0x1 ;  /* 0x0000000103007836 */ /* 0x000fca0000000000 */
[----:B------:R-:W-:-:S04]  /*5e10*/  ISETP.NE.AND P1, PT, R0, 0x12, PT ;  /* 0x000000120000780c */ /* 0x000fc80003f25270 */
[----:B------:R-:W-:Y:S02]  /*5e20*/  SEL R3, RZ, 0x1, P1 ;  /* 0x00000001ff037807 */ /* 0x000fe40000800000 */
[----:B0-----:R-:W-:Y:S02]  /*5e30*/  SEL R7, R0, RZ, P1 ;  /* 0x000000ff00077207 */ /* 0x001fe40000800000 */
[----:B------:R-:W-:-:S03]  /*5e40*/  LOP3.LUT R6, R6, R3, RZ, 0x3c, !PT ;  /* 0x0000000306067212 */ /* 0x000fc600078e3cff */
[----:B------:R-:W-:Y:S01]  /*5e50*/  IMAD R9, R7, 0x8, R2 ;  /* 0x0000000807097824 */ /* 0x000fe200078e0202 */
[----:B------:R-:W-:Y:S01]  /*5e60*/  SHF.L.U32 R4, R6, 0x1f, RZ ;  /* 0x0000001f06047819 */ /* 0x000fe200000006ff */
[----:B-1----:R-:W-:Y:S06]  /*5e70*/  @!P0 BRA `(.L_x_122) ;  /* 0x0000000800c48947 */ /* 0x002fec0003800000 */
.L_x_147:
[----:B------:R-:W1:Y:S01]  /*5e80*/  SYNCS.PHASECHK.TRANS64.TRYWAIT P0, [R9+URZ], R4 ;  /* 0x00000004090075a7 */ /* 0x000e62000800017f */
[----:B------:R-:W-:-:S05]  /*5e90*/  VIADD R0, R7, 0x1 ;  /* 0x0000000107007836 */ /* 0x000fca0000000000 */
[----:B------:R-:W-:-:S04]  /*5ea0*/  ISETP.NE.AND P1, PT, R0, 0x12, PT ;  /* 0x000000120000780c */ /* 0x000fc80003f25270 */
[----:B------:R-:W-:Y:S02]  /*5eb0*/  SEL R3, RZ, 0x1, P1 ;  /* 0x00000001ff037807 */ /* 0x000fe40000800000 */
[----:B------:R-:W-:Y:S02]  /*5ec0*/  SEL R7, R0, RZ, P1 ;  /* 0x000000ff00077207 */ /* 0x000fe40000800000 */
[----:B------:R-:W-:-:S03]  /*5ed0*/  LOP3.LUT R6, R6, R3, RZ, 0x3c, !PT ;  /* 0x0000000306067212 */ /* 0x000fc600078e3cff */
[----:B0-----:R-:W-:Y:S01]  /*5ee0*/  IMAD R8, R7, 0x8, R2 ;  /* 0x0000000807087824 */ /* 0x001fe200078e0202 */
[----:B------:R-:W-:Y:S01]  /*5ef0*/  SHF.L.U32 R5, R6, 0x1f, RZ ;  /* 0x0000001f06057819 */ /* 0x000fe200000006ff */
[----:B-1----:R-:W-:Y:S06]  /*5f00*/  @!P0 BRA `(.L_x_123) ;  /* 0x0000000800b48947 */ /* 0x002fec0003800000 */
.L_x_148:
        /* <DEDUP_REMOVED lines=9> */
.L_x_149:
        /* <DEDUP_REMOVED lines=9> */
.L_x_150:
        /* <DEDUP_REMOVED lines=9> */
.L_x_151:
        /* <DEDUP_REMOVED lines=9> */
.L_x_152:
        /* <DEDUP_REMOVED lines=9> */
.L_x_153:
        /* <DEDUP_REMOVED lines=9> */
.L_x_154:
        /* <DEDUP_REMOVED lines=9> */
.L_x_155:
        /* <DEDUP_REMOVED lines=9> */
.L_x_156:
        /* <DEDUP_REMOVED lines=9> */
.L_x_157:
        /* <DEDUP_REMOVED lines=9> */
.L_x_158:
        /* <DEDUP_REMOVED lines=9> */
.L_x_159:
        /* <DEDUP_REMOVED lines=9> */
.L_x_160:
[----:B------:R-:W1:Y:S01]  /*65d0*/  SYNCS.PHASECHK.TRANS64.TRYWAIT P0, [R8+URZ], R5 ;  /* 0x00000005080075a7 */ /* 0x000e62000800017f */
[----:B------:R-:W-:-:S05]  /*65e0*/  VIADD R0, R7, 0x1 ;  /* 0x0000000107007836 */ /* 0x000fca0000000000 */
[----:B------:R-:W-:-:S04]  /*65f0*/  ISETP.NE.AND P1, PT, R0, 0x12, PT ;  /* 0x000000120000780c */ /* 0x000fc80003f25270 */
[----:B------:R-:W-:Y:S02]  /*6600*/  SEL R3, RZ, 0x1, P1 ;  /* 0x00000001ff037807 */ /* 0x000fe40000800000 */
[----:B------:R-:W-:Y:S02]  /*6610*/  SEL R7, R0, RZ, P1 ;  /* 0x000000ff00077207 */ /* 0x000fe40000800000 */
[----:B0-----:R-:W-:-:S03]  /*6620*/  LOP3.LUT R9, R6, R3, RZ, 0x3c, !PT ;  /* 0x0000000306097212 */ /* 0x001fc600078e3cff */
[----:B------:R-:W-:Y:S01]  /*6630*/  IMAD R11, R7, 0x8, R2 ;  /* 0x00000008070b7824 */ /* 0x000fe200078e0202 */
[----:B------:R-:W-:Y:S01]  /*6640*/  SHF.L.U32 R6, R9, 0x1f, RZ ;  /* 0x0000001f09067819 */ /* 0x000fe200000006ff */
[----:B-1----:R-:W-:Y:S06]  /*6650*/  @!P0 BRA `(.L_x_136) ;  /* 0x0000000400e48947 */ /* 0x002fec0003800000 */
.L_x_161:
[----:B------:R-:W1:Y:S01]  /*6660*/  SYNCS.PHASECHK.TRANS64.TRYWAIT P0, [R11+URZ], R6 ;  /* 0x000000060b0075a7 */ /* 0x000e62000800017f */
[----:B------:R-:W-:-:S05]  /*6670*/  VIADD R0, R7, 0x1 ;  /* 0x0000000107007836 */ /* 0x000fca0000000000 */
[----:B------:R-:W-:-:S04]  /*6680*/  ISETP.NE.AND P1, PT, R0, 0x12, PT ;  /* 0x000000120000780c */ /* 0x000fc80003f25270 */
[----:B------:R-:W-:Y:S02]  /*6690*/  SEL R4, RZ, 0x1, P1 ;  /* 0x00000001ff047807 */ /* 0x000fe40000800000 */
[----:B------:R-:W-:Y:S02]  /*66a0*/  SEL R3, R0, RZ, P1 ;  /* 0x000000ff00037207 */ /* 0x000fe40000800000 */
[----:B------:R-:W-:Y:S01]  /*66b0*/  LOP3.LUT R0, R9, R4, RZ, 0x3c, !PT ;  /* 0x0000000409007212 */ /* 0x000fe200078e3cff */
[----:B-1----:R-:W-:Y:S06]  /*66c0*/  @!P0 BRA `(.L_x_137) ;  /* 0x0000000400dc8947 */ /* 0x002fec0003800000 */
.L_x_162:
[----:B------:R-:W-:Y:S01]  /*66d0*/  IMAD R3, R3, 0x8, R2 ;  /* 0x0000000803037824 */ /* 0x000fe200078e0202 */
[----:B------:R-:W-:-:S07]  /*66e0*/  SHF.L.U32 R0, R0, 0x1f, RZ ;  /* 0x0000001f00007819 */ /* 0x000fce00000006ff */
.L_x_138:
[----:B--2---:R2:W3:Y:S02]  /*66f0*/  SYNCS.PHASECHK.TRANS64.TRYWAIT P0, [R3+URZ], R0 ;  /* 0x00000000030075a7 */ /* 0x0044e4000800017f */
[----:B---3--:R-:W-:Y:S05]  /*6700*/  @!P0 NANOSLEEP.SYNCS 0x989680 ;  /* 0x009896800000895d */ /* 0x008fea0003900000 */
[----:B------:R-:W3:Y:S02]  /*6710*/  @!P0 SYNCS.PHASECHK.TRANS64 P0, [R3+URZ], R0 ;  /* 0x00000000030085a7 */ /* 0x000ee4000800007f */
[----:B---3--:R-:W-:Y:S05]  /*6720*/  @!P0 BRA `(.L_x_138) ;  /* 0xfffffffc00f08947 */ /* 0x008fea000383ffff */
.L_x_119:
[----:B------:R-:W-:Y:S05]  /*6730*/  BSYNC B0 ;  /* 0x0000000000007941 */ /* 0x000fea0003800000 */
.L_x_118:
[----:B------:R-:W-:Y:S05]  /*6740*/  EXIT ;  /* 0x000000000000794d */ /* 0x000fea0003800000 */
.L_x_22:
[----:B---3--:R3:W4:Y:S02]  /*6750*/  SYNCS.PHASECHK.TRANS64.TRYWAIT P1, [R3+URZ], R0 ;  /* 0x00000000030075a7 */ /* 0x008724000802017f */
[----:B----4-:R-:W-:Y:S05]  /*6760*/  @!P1 NANOSLEEP.SYNCS 0x989680 ;  /* 0x009896800000995d */ /* 0x010fea0003900000 */
[----:B------:R-:W4:Y:S02]  /*6770*/  @!P1 SYNCS.PHASECHK.TRANS64 P1, [R3+URZ], R0 ;  /* 0x00000000030095a7 */ /* 0x000f24000802007f */
[----:B----4-:R-:W-:Y:S05]  /*6780*/  @!P1 BRA `(.L_x_22) ;  /* 0xfffffffc00f09947 */ /* 0x010fea000383ffff */
[----:B------:R-:W-:Y:S05]  /*6790*/  BRA `(.L_x_21) ;  /* 0xffffffac00e07947 */ /* 0x000fea000383ffff */
.L_x_27:
[----:B-1----:R1:W2:Y:S02]  /*67a0*/  SYNCS.PHASECHK.TRANS64.TRYWAIT P1, [R5+URZ], R4 ;  /* 0x00000004050075a7 */ /* 0x0022a4000802017f */
[----:B--2---:R-:W-:Y:S05]  /*67b0*/  @!P1 NANOSLEEP.SYNCS 0x989680 ;  /* 0x009896800000995d */ /* 0x004fea0003900000 */
[----:B------:R-:W2:Y:S02]  /*67c0*/  @!P1 SYNCS.PHASECHK.TRANS64 P1, [R5+URZ], R4 ;  /* 0x00000004050095a7 */ /* 0x000ea4000802007f */
[----:B--2---:R-:W-:Y:S05]  /*67d0*/  @!P1 BRA `(.L_x_27) ;  /* 0xfffffffc00f09947 */ /* 0x004fea000383ffff */
[----:B------:R-:W-:Y:S05]  /*67e0*/  BRA `(.L_x_26) ;  /* 0xffffffb000907947 */ /* 0x000fea000383ffff */
.L_x_106:
[----:B------:R-:W-:Y:S01]  /*67f0*/  BSSY B1, `(.L_x_139) ;  /* 0x0000006000017945 */ /* 0x000fe20003800000 */
[----:B------:R-:W-:-:S07]  /*6800*/  IMAD.MOV.U32 R15, RZ, RZ, -0x1 ;  /* 0xffffffffff0f7424 */ /* 0x000fce00078e00ff */
[----:B------:R-:W-:Y:S05]  /*6810*/  WARPSYNC.COLLECTIVE R15, `(.L_x_140) ;  /* 0x000000000f0c7348 */ /* 0x000fea0003c00000 */
[----:B------:R-:W-:Y:S02]  /*6820*/  ELECT P6, UR62, PT ;  /* 0x00000000003e782f */ /* 0x000fe400038c0000 */
[----:B------:R-:W-:Y:S01]  /*6830*/  MOV R14, UR62 ;  /* 0x0000003e000e7c02 */ /* 0x000fe20008000f00 */
[----:B------:R-:W-:Y:S10]  /*6840*/  ENDCOLLECTIVE ;  /* 0x000000000000791b */ /* 0x000ff40003800000 */
.L_x_140:
[----:B------:R-:W-:Y:S05]  /*6850*/  BSYNC B1 ;  /* 0x0000000000017941 */ /* 0x000fea0003800000 */
.L_x_139:
[----:B------:R-:W-:Y:S05]  /*6860*/  BRA `(.L_x_141) ;  /* 0xffffffe800487947 */ /* 0x000fea000383ffff */
.L_x_109:
[----:B-1----:R1:W2:Y:S02]  /*6870*/  SYNCS.PHASECHK.TRANS64.TRYWAIT P0, [R23+URZ+0x90], R14 ;  /* 0x0000900e170075a7 */ /* 0x0022a4000800017f */
[----:B--2---:R-:W-:Y:S05]  /*6880*/  @!P0 NANOSLEEP.SYNCS 0x989680 ;  /* 0x009896800000895d */ /* 0x004fea0003900000 */
[----:B------:R-:W2:Y:S02]  /*6890*/  @!P0 SYNCS.PHASECHK.TRANS64 P0, [R23+URZ+0x90], R14 ;  /* 0x0000900e170085a7 */ /* 0x000ea4000800007f */
[----:B--2---:R-:W-:Y:S05]  /*68a0*/  @!P0 BRA `(.L_x_109) ;  /* 0xfffffffc00f08947 */ /* 0x004fea000383ffff */
[----:B------:R-:W-:Y:S05]  /*68b0*/  BRA `(.L_x_142) ;  /* 0xffffffe800807947 */ /* 0x000fea000383ffff */
.L_x_117:
[----:B------:R-:W-:Y:S01]  /*68c0*/  BSSY B0, `(.L_x_143) ;  /* 0x0000006000007945 */ /* 0x000fe20003800000 */
[----:B------:R-:W-:-:S07]  /*68d0*/  IMAD.MOV.U32 R15, RZ, RZ, -0x1 ;  /* 0xffffffffff0f7424 */ /* 0x000fce00078e00ff */
[----:B------:R-:W-:Y:S05]  /*68e0*/  WARPSYNC.COLLECTIVE R15, `(.L_x_144) ;  /* 0x000000000f0c7348 */ /* 0x000fea0003c00000 */
[----:B------:R-:W-:Y:S02]  /*68f0*/  ELECT P6, UR62, PT ;  /* 0x00000000003e782f */ /* 0x000fe400038c0000 */
[----:B------:R-:W-:Y:S01]  /*6900*/  MOV R14, UR62 ;  /* 0x0000003e000e7c02 */ /* 0x000fe20008000f00 */
[----:B------:R-:W-:Y:S10]  /*6910*/  ENDCOLLECTIVE ;  /* 0x000000000000791b */ /* 0x000ff40003800000 */
.L_x_144:
[----:B------:R-:W-:Y:S05]  /*6920*/  BSYNC B0 ;  /* 0x0000000000007941 */ /* 0x000fea0003800000 */
.L_x_143:
[----:B------:R-:W-:Y:S05]  /*6930*/  BRA `(.L_x_145) ;  /* 0xfffffff000d87947 */ /* 0x000fea000383ffff */
.L_x_121:
[----:B0-----:R0:W1:Y:S02]  /*6940*/  SYNCS.PHASECHK.TRANS64.TRYWAIT P0, [R7+URZ], R4 ;  /* 0x00000004070075a7 */ /* 0x001064000800017f */
[----:B-1----:R-:W-:Y:S05]  /*6950*/  @!P0 NANOSLEEP.SYNCS 0x989680 ;  /* 0x009896800000895d */ /* 0x002fea0003900000 */
[----:B------:R-:W1:Y:S02]  /*6960*/  @!P0 SYNCS.PHASECHK.TRANS64 P0, [R7+URZ], R4 ;  /* 0x00000004070085a7 */ /* 0x000e64000800007f */
[----:B-1----:R-:W-:Y:S05]  /*6970*/  @!P0 BRA `(.L_x_121) ;  /* 0xfffffffc00f08947 */ /* 0x002fea000383ffff */
[----:B------:R-:W-:Y:S05]  /*6980*/  BRA `(.L_x_146) ;  /* 0xfffffff400187947 */ /* 0x000fea000383ffff */
.L_x_122:
[----:B0-----:R0:W1:Y:S02]  /*6990*/  SYNCS.PHASECHK.TRANS64.TRYWAIT P0, [R8+URZ], R5 ;  /* 0x00000005080075a7 */ /* 0x001064000800017f */
[----:B-1----:R-:W-:Y:S05]  /*69a0*/  @!P0 NANOSLEEP.SYNCS 0x989680 ;  /* 0x009896800000895d */ /* 0x002fea0003900000 */
[----:B------:R-:W1:Y:S02]  /*69b0*/  @!P0 SYNCS.PHASECHK.TRANS64 P0, [R8+URZ], R5 ;  /* 0x00000005080085a7 */ /* 0x000e64000800007f */
[----:B-1----:R-:W-:Y:S05]  /*69c0*/  @!P0 BRA `(.L_x_122) ;  /* 0xfffffffc00f08947 */ /* 0x002fea000383ffff */
[----:B------:R-:W-:Y:S05]  /*69d0*/  BRA `(.L_x_147) ;  /* 0xfffffff400287947 */ /* 0x000fea000383ffff */
.L_x_123:
[----:B0-----:R0:W1:Y:S02]  /*69e0*/  SYNCS.PHASECHK.TRANS64.TRYWAIT P0, [R9+URZ], R4 ;  /* 0x00000004090075a7 */ /* 0x001064000800017f */
[----:B-1----:R-:W-:Y:S05]  /*69f0*/  @!P0 NANOSLEEP.SYNCS 0x989680 ;  /* 0x009896800000895d */ /* 0x002fea0003900000 */
[----:B------:R-:W1:Y:S02]  /*6a00*/  @!P0 SYNCS.PHASECHK.TRANS64 P0, [R9+URZ], R4 ;  /* 0x00000004090085a7 */ /* 0x000e64000800007f */
[----:B-1----:R-:W-:Y:S05]  /*6a10*/  @!P0 BRA `(.L_x_123) ;  /* 0xfffffffc00f08947 */ /* 0x002fea000383ffff */
[----:B------:R-:W-:Y:S05]  /*6a20*/  BRA `(.L_x_148) ;  /* 0xfffffff400387947 */ /* 0x000fea000383ffff */
.L_x_124:
[----:B0-----:R0:W1:Y:S02]  /*6a30*/  SYNCS.PHASECHK.TRANS64.TRYWAIT P0, [R8+URZ], R5 ;  /* 0x00000005080075a7 */ /* 0x001064000800017f */
[----:B-1----:R-:W-:Y:S05]  /*6a40*/  @!P0 NANOSLEEP.SYNCS 0x989680 ;  /* 0x009896800000895d */ /* 0x002fea0003900000 */
[----:B------:R-:W1:Y:S02]  /*6a50*/  @!P0 SYNCS.PHASECHK.TRANS64 P0, [R8+URZ], R5 ;  /* 0x00000005080085a7 */ /* 0x000e64000800007f */
[----:B-1----:R-:W-:Y:S05]  /*6a60*/  @!P0 BRA `(.L_x_124) ;  /* 0xfffffffc00f08947 */ /* 0x002fea000383ffff */
[----:B------:R-:W-:Y:S05]  /*6a70*/  BRA `(.L_x_149) ;  /* 0xfffffff400487947 */ /* 0x000fea000383ffff */
.L_x_125:
[----:B0-----:R0:W1:Y:S02]  /*6a80*/  SYNCS.PHASECHK.TRANS64.TRYWAIT P0, [R9+URZ], R4 ;  /* 0x00000004090075a7 */ /* 0x001064000800017f */
[----:B-1----:R-:W-:Y:S05]  /*6a90*/  @!P0 NANOSLEEP.SYNCS 0x989680 ;  /* 0x009896800000895d */ /* 0x002fea0003900000 */
[----:B------:R-:W1:Y:S02]  /*6aa0*/  @!P0 SYNCS.PHASECHK.TRANS64 P0, [R9+URZ], R4 ;  /* 0x00000004090085a7 */ /* 0x000e64000800007f */
[----:B-1----:R-:W-:Y:S05]  /*6ab0*/  @!P0 BRA `(.L_x_125) ;  /* 0xfffffffc00f08947 */ /* 0x002fea000383ffff */
[----:B------:R-:W-:Y:S05]  /*6ac0*/  BRA `(.L_x_150) ;  /* 0xfffffff400587947 */ /* 0x000fea000383ffff */
.L_x_126:
[----:B0-----:R0:W1:Y:S02]  /*6ad0*/  SYNCS.PHASECHK.TRANS64.TRYWAIT P0, [R8+URZ], R5 ;  /* 0x00000005080075a7 */ /* 0x001064000800017f */
[----:B-1----:R-:W-:Y:S05]  /*6ae0*/  @!P0 NANOSLEEP.SYNCS 0x989680 ;  /* 0x009896800000895d */ /* 0x002fea0003900000 */
[----:B------:R-:W1:Y:S02]  /*6af0*/  @!P0 SYNCS.PHASECHK.TRANS64 P0, [R8+URZ], R5 ;  /* 0x00000005080085a7 */ /* 0x000e64000800007f */
[----:B-1----:R-:W-:Y:S05]  /*6b00*/  @!P0 BRA `(.L_x_126) ;  /* 0xfffffffc00f08947 */ /* 0x002fea000383ffff */
[----:B------:R-:W-:Y:S05]  /*6b10*/  BRA `(.L_x_151) ;  /* 0xfffffff400687947 */ /* 0x000fea000383ffff */
.L_x_127:
[----:B0-----:R0:W1:Y:S02]  /*6b20*/  SYNCS.PHASECHK.TRANS64.TRYWAIT P0, [R9+URZ], R4 ;  /* 0x00000004090075a7 */ /* 0x001064000800017f */
[----:B-1----:R-:W-:Y:S05]  /*6b30*/  @!P0 NANOSLEEP.SYNCS 0x989680 ;  /* 0x009896800000895d */ /* 0x002fea0003900000 */
[----:B------:R-:W1:Y:S02]  /*6b40*/  @!P0 SYNCS.PHASECHK.TRANS64 P0, [R9+URZ], R4 ;  /* 0x00000004090085a7 */ /* 0x000e64000800007f */
[----:B-1----:R-:W-:Y:S05]  /*6b50*/  @!P0 BRA `(.L_x_127) ;  /* 0xfffffffc00f08947 */ /* 0x002fea000383ffff */
[----:B------:R-:W-:Y:S05]  /*6b60*/  BRA `(.L_x_152) ;  /* 0xfffffff400787947 */ /* 0x000fea000383ffff */
.L_x_128:
[----:B0-----:R0:W1:Y:S02]  /*6b70*/  SYNCS.PHASECHK.TRANS64.TRYWAIT P0, [R8+URZ], R5 ;  /* 0x00000005080075a7 */ /* 0x001064000800017f */
[----:B-1----:R-:W-:Y:S05]  /*6b80*/  @!P0 NANOSLEEP.SYNCS 0x989680 ;  /* 0x009896800000895d */ /* 0x002fea0003900000 */
[----:B------:R-:W1:Y:S02]  /*6b90*/  @!P0 SYNCS.PHASECHK.TRANS64 P0, [R8+URZ], R5 ;  /* 0x00000005080085a7 */ /* 0x000e64000800007f */
[----:B-1----:R-:W-:Y:S05]  /*6ba0*/  @!P0 BRA `(.L_x_128) ;  /* 0xfffffffc00f08947 */ /* 0x002fea000383ffff */
[----:B------:R-:W-:Y:S05]  /*6bb0*/  BRA `(.L_x_153) ;  /* 0xfffffff400887947 */ /* 0x000fea000383ffff */
.L_x_129:
[----:B0-----:R0:W1:Y:S02]  /*6bc0*/  SYNCS.PHASECHK.TRANS64.TRYWAIT P0, [R9+URZ], R4 ;  /* 0x00000004090075a7 */ /* 0x001064000800017f */
[----:B-1----:R-:W-:Y:S05]  /*6bd0*/  @!P0 NANOSLEEP.SYNCS 0x989680 ;  /* 0x009896800000895d */ /* 0x002fea0003900000 */
[----:B------:R-:W1:Y:S02]  /*6be0*/  @!P0 SYNCS.PHASECHK.TRANS64 P0, [R9+URZ], R4 ;  /* 0x00000004090085a7 */ /* 0x000e64000800007f */
[----:B-1----:R-:W-:Y:S05]  /*6bf0*/  @!P0 BRA `(.L_x_129) ;  /* 0xfffffffc00f08947 */ /* 0x002fea000383ffff */
[----:B------:R-:W-:Y:S05]  /*6c00*/  BRA `(.L_x_154) ;  /* 0xfffffff400987947 */ /* 0x000fea000383ffff */
.L_x_130:
[----:B0-----:R0:W1:Y:S02]  /*6c10*/  SYNCS.PHASECHK.TRANS64.TRYWAIT P0, [R8+URZ], R5 ;  /* 0x00000005080075a7 */ /* 0x001064000800017f */
[----:B-1----:R-:W-:Y:S05]  /*6c20*/  @!P0 NANOSLEEP.SYNCS 0x989680 ;  /* 0x009896800000895d */ /* 0x002fea0003900000 */
[----:B------:R-:W1:Y:S02]  /*6c30*/  @!P0 SYNCS.PHASECHK.TRANS64 P0, [R8+URZ], R5 ;  /* 0x00000005080085a7 */ /* 0x000e64000800007f */
[----:B-1----:R-:W-:Y:S05]  /*6c40*/  @!P0 BRA `(.L_x_130) ;  /* 0xfffffffc00f08947 */ /* 0x002fea000383ffff */
[----:B------:R-:W-:Y:S05]  /*6c50*/  BRA `(.L_x_155) ;  /* 0xfffffff400a87947 */ /* 0x000fea000383ffff */
.L_x_131:
[----:B0-----:R0:W1:Y:S02]  /*6c60*/  SYNCS.PHASECHK.TRANS64.TRYWAIT P0, [R9+URZ], R4 ;  /* 0x00000004090075a7 */ /* 0x001064000800017f */
[----:B-1----:R-:W-:Y:S05]  /*6c70*/  @!P0 NANOSLEEP.SYNCS 0x989680 ;  /* 0x009896800000895d */ /* 0x002fea0003900000 */
[----:B------:R-:W1:Y:S02]  /*6c80*/  @!P0 SYNCS.PHASECHK.TRANS64 P0, [R9+URZ], R4 ;  /* 0x00000004090085a7 */ /* 0x000e64000800007f */
[----:B-1----:R-:W-:Y:S05]  /*6c90*/  @!P0 BRA `(.L_x_131) ;  /* 0xfffffffc00f08947 */ /* 0x002fea000383ffff */
[----:B------:R-:W-:Y:S05]  /*6ca0*/  BRA `(.L_x_156) ;  /* 0xfffffff400b87947 */ /* 0x000fea000383ffff */
.L_x_132:
[----:B0-----:R0:W1:Y:S02]  /*6cb0*/  SYNCS.PHASECHK.TRANS64.TRYWAIT P0, [R8+URZ], R5 ;  /* 0x00000005080075a7 */ /* 0x001064000800017f */
[----:B-1----:R-:W-:Y:S05]  /*6cc0*/  @!P0 NANOSLEEP.SYNCS 0x989680 ;  /* 0x009896800000895d */ /* 0x002fea0003900000 */
[----:B------:R-:W1:Y:S02]  /*6cd0*/  @!P0 SYNCS.PHASECHK.TRANS64 P0, [R8+URZ], R5 ;  /* 0x00000005080085a7 */ /* 0x000e64000800007f */
[----:B-1----:R-:W-:Y:S05]  /*6ce0*/  @!P0 BRA `(.L_x_132) ;  /* 0xfffffffc00f08947 */ /* 0x002fea000383ffff */
[----:B------:R-:W-:Y:S05]  /*6cf0*/  BRA `(.L_x_157) ;  /* 0xfffffff400c87947 */ /* 0x000fea000383ffff */
.L_x_133:
[----:B0-----:R0:W1:Y:S02]  /*6d00*/  SYNCS.PHASECHK.TRANS64.TRYWAIT P0, [R9+URZ], R4 ;  /* 0x00000004090075a7 */ /* 0x001064000800017f */
[----:B-1----:R-:W-:Y:S05]  /*6d10*/  @!P0 NANOSLEEP.SYNCS 0x989680 ;  /* 0x009896800000895d */ /* 0x002fea0003900000 */
[----:B------:R-:W1:Y:S02]  /*6d20*/  @!P0 SYNCS.PHASECHK.TRANS64 P0, [R9+URZ], R4 ;  /* 0x00000004090085a7 */ /* 0x000e64000800007f */
[----:B-1----:R-:W-:Y:S05]  /*6d30*/  @!P0 BRA `(.L_x_133) ;  /* 0xfffffffc00f08947 */ /* 0x002fea000383ffff */
[----:B------:R-:W-:Y:S05]  /*6d40*/  BRA `(.L_x_158) ;  /* 0xfffffff400d87947 */ /* 0x000fea000383ffff */
.L_x_134:
[----:B0-----:R0:W1:Y:S02]  /*6d50*/  SYNCS.PHASECHK.TRANS64.TRYWAIT P0, [R8+URZ], R5 ;  /* 0x00000005080075a7 */ /* 0x001064000800017f */
[----:B-1----:R-:W-:Y:S05]  /*6d60*/  @!P0 NANOSLEEP.SYNCS 0x989680 ;  /* 0x009896800000895d */ /* 0x002fea0003900000 */
[----:B------:R-:W1:Y:S02]  /*6d70*/  @!P0 SYNCS.PHASECHK.TRANS64 P0, [R8+URZ], R5 ;  /* 0x00000005080085a7 */ /* 0x000e64000800007f */
[----:B-1----:R-:W-:Y:S05]  /*6d80*/  @!P0 BRA `(.L_x_134) ;  /* 0xfffffffc00f08947 */ /* 0x002fea000383ffff */
[----:B------:R-:W-:Y:S05]  /*6d90*/  BRA `(.L_x_159) ;  /* 0xfffffff400e87947 */ /* 0x000fea000383ffff */
.L_x_135:
[----:B0-----:R0:W1:Y:S02]  /*6da0*/  SYNCS.PHASECHK.TRANS64.TRYWAIT P0, [R9+URZ], R4 ;  /* 0x00000004090075a7 */ /* 0x001064000800017f */
[----:B-1----:R-:W-:Y:S05]  /*6db0*/  @!P0 NANOSLEEP.SYNCS 0x989680 ;  /* 0x009896800000895d */ /* 0x002fea0003900000 */
[----:B------:R-:W1:Y:S02]  /*6dc0*/  @!P0 SYNCS.PHASECHK.TRANS64 P0, [R9+URZ], R4 ;  /* 0x00000004090085a7 */ /* 0x000e64000800007f */
[----:B-1----:R-:W-:Y:S05]  /*6dd0*/  @!P0 BRA `(.L_x_135) ;  /* 0xfffffffc00f08947 */ /* 0x002fea000383ffff */
[----:B------:R-:W-:Y:S05]  /*6de0*/  BRA `(.L_x_160) ;  /* 0xfffffff400f87947 */ /* 0x000fea000383ffff */
.L_x_136:
[----:B0-----:R0:W1:Y:S02]  /*6df0*/  SYNCS.PHASECHK.TRANS64.TRYWAIT P0, [R8+URZ], R5 ;  /* 0x00000005080075a7 */ /* 0x001064000800017f */
[----:B-1----:R-:W-:Y:S05]  /*6e00*/  @!P0 NANOSLEEP.SYNCS 0x989680 ;  /* 0x009896800000895d */ /* 0x002fea0003900000 */
[----:B------:R-:W1:Y:S02]  /*6e10*/  @!P0 SYNCS.PHASECHK.TRANS64 P0, [R8+URZ], R5 ;  /* 0x00000005080085a7 */ /* 0x000e64000800007f */
[----:B-1----:R-:W-:Y:S05]  /*6e20*/  @!P0 BRA `(.L_x_136) ;  /* 0xfffffffc00f08947 */ /* 0x002fea000383ffff */
[----:B------:R-:W-:Y:S05]  /*6e30*/  BRA `(.L_x_161) ;  /* 0xfffffff800087947 */ /* 0x000fea000383ffff */
.L_x_137:
[----:B-1----:R1:W2:Y:S02]  /*6e40*/  SYNCS.PHASECHK.TRANS64.TRYWAIT P0, [R11+URZ], R6 ;  /* 0x000000060b0075a7 */ /* 0x0022a4000800017f */
[----:B--2---:R-:W-:Y:S05]  /*6e50*/  @!P0 NANOSLEEP.SYNCS 0x989680 ;  /* 0x009896800000895d */ /* 0x004fea0003900000 */
[----:B------:R-:W2:Y:S02]  /*6e60*/  @!P0 SYNCS.PHASECHK.TRANS64 P0, [R11+URZ], R6 ;  /* 0x000000060b0085a7 */ /* 0x000ea4000800007f */
[----:B--2---:R-:W-:Y:S05]  /*6e70*/  @!P0 BRA `(.L_x_137) ;  /* 0xfffffffc00f08947 */ /* 0x004fea000383ffff */
[----:B------:R-:W-:Y:S05]  /*6e80*/  BRA `(.L_x_162) ;  /* 0xfffffff800107947 */ /* 0x000fea000383ffff */
.L_x_163:
[----:B------:R-:W-:-:S00]  /*6e90*/  BRA `(.L_x_163) ;  /* 0xfffffffc00fc7947 */ /* 0x000fc0000383ffff */
[----:B------:R-:W-:-:S00]  /*6ea0*/  NOP ;  /* 0x0000000000007918 */ /* 0x000fc00000000000 */
        /* <DEDUP_REMOVED lines=13> */
.L_x_164:


//--------------------- .nv.global.init           --------------------------
	.section	.nv.global.init,"aw",@progbits
.nv.global.init:
	.type		$str$22,@object
	.size		$str$22,($str$23 - $str$22)
$str$22:
        /*0000*/ 	.byte	0x6b, 0x5f, 0x74, 0x69, 0x6c, 0x65, 0x5f, 0x63, 0x6f, 0x75, 0x6e, 0x74, 0x20, 0x3e, 0x3d, 0x20
        /*0010*/ 	.byte	0x31, 0x00
	.type		$str$23,@object
	.size		$str$23,(__unnamed_1 - $str$23)
$str$23:
        /*0012*/ 	.byte	0x2f, 0x74, 0x6d, 0x70, 0x2f, 0x63, 0x75, 0x74, 0x6c, 0x61, 0x73, 0x73, 0x5f, 0x73, 0x77, 0x65
        /*0022*/ 	.byte	0x65, 0x70, 0x5f, 0x73, 0x72, 0x63, 0x2f, 0x69, 0x6e, 0x63, 0x6c, 0x75, 0x64, 0x65, 0x2f, 0x63
        /*0032*/ 	.byte	0x75, 0x74, 0x6c, 0x61, 0x73, 0x73, 0x2f, 0x67, 0x65, 0x6d, 0x6d, 0x2f, 0x63, 0x6f, 0x6c, 0x6c
        /*0042*/ 	.byte	0x65, 0x63, 0x74, 0x69, 0x76, 0x65, 0x2f, 0x73, 0x6d, 0x39, 0x30, 0x5f, 0x6d, 0x6d, 0x61, 0x5f
        /*0052*/ 	.byte	0x74, 0x6d, 0x61, 0x5f, 0x67, 0x6d, 0x6d, 0x61, 0x5f, 0x73, 0x73, 0x5f, 0x77, 0x61, 0x72, 0x70
        /*0062*/ 	.byte	0x73, 0x70, 0x65, 0x63, 0x69, 0x61, 0x6c, 0x69, 0x7a, 0x65, 0x64, 0x2e, 0x68, 0x70, 0x70, 0x00
	.type		__unnamed_1,@object
	.size		__unnamed_1,(.L_0 - __unnamed_1)
__unnamed_1:
        /*0072*/ 	.byte	0x76, 0x6f, 0x69, 0x64, 0x20, 0x63, 0x75, 0x74, 0x6c, 0x61, 0x73, 0x73, 0x3a, 0x3a, 0x67, 0x65
        /* <DEDUP_REMOVED lines=180> */
        /*0bc2*/ 	.byte	0x65, 0x3a, 0x3a, 0x69, 0x64, 0x65, 0x6e, 0x74, 0x69, 0x74, 0x79, 0x5d, 0x00
.L_0:


//--------------------- .nv.shared._ZN7cutlass13device_kernelINS_4gemm6kernel13GemmUniversalIN4cute5tupleIJiiiiEEENS1_10collective13CollectiveMmaINS1_34MainloopSm90TmaGmmaWarpSpecializedILi18ENS5_IJNS4_1CILi4EEENSA_ILi1EEESC_EEENS1_35KernelTmaWarpSpecializedCooperativeEEENS5_IJNSA_ILi128EEENSA_ILi64EEENSA_ILi32EEEEEENS_10bfloat16_tENS5_IJlSC_lEEESK_SL_NS4_8TiledMMAINS4_8MMA_AtomIJNS4_4SM904GMMA27MMA_64x64x16_F32BF16BF16_SSILNSP_5MajorE0ELSR_0ELNSP_7ScaleInE1ELSS_1EEEEEENS4_6LayoutINS5_IJNSA_ILi2EEESC_SC_EEENS5_IJSC_NSA_ILi0EEESY_EEEEENS5_IJNS4_10UnderscoreES11_S11_EEEEENS4_13SM90_TMA_LOADENS4_14ComposedLayoutINS4_7SwizzleILi2ELi4ELi3EEENS4_18smem_ptr_flag_bitsILi16EEENSV_INS5_IJNSA_ILi8EEESI_EEENS5_IJSI_SC_EEEEEEEvNS4_8identityENS4_23SM90_TMA_LOAD_MULTICASTES1E_vS1F_EENS_8epilogue10collective6detail29Sm90TmaWarpSpecializedAdapterINS1J_15DefaultEpilogueISK_SL_SL_NS1I_6thread17LinearCombinationISK_Li1EffLNS1N_9ScaleType4KindE0ELNS_15FloatRoundStyleE2ESK_EENS1_15EpilogueDefaultEEEEEvvEEEEvNT_6ParamsE --------------------------
	.section	.nv.shared._ZN7cutlass13device_kernelINS_4gemm6kernel13GemmUniversalIN4cute5tupleIJiiiiEEENS1_10collective13CollectiveMmaINS1_34MainloopSm90TmaGmmaWarpSpecializedILi18ENS5_IJNS4_1CILi4EEENSA_ILi1EEESC_EEENS1_35KernelTmaWarpSpecializedCooperativeEEENS5_IJNSA_ILi128EEENSA_ILi64EEENSA_ILi32EEEEEENS_10bfloat16_tENS5_IJlSC_lEEESK_SL_NS4_8TiledMMAINS4_8MMA_AtomIJNS4_4SM904GMMA27MMA_64x64x16_F32BF16BF16_SSILNSP_5MajorE0ELSR_0ELNSP_7ScaleInE1ELSS_1EEEEEENS4_6LayoutINS5_IJNSA_ILi2EEESC_SC_EEENS5_IJSC_NSA_ILi0EEESY_EEEEENS5_IJNS4_10UnderscoreES11_S11_EEEEENS4_13SM90_TMA_LOADENS4_14ComposedLayoutINS4_7SwizzleILi2ELi4ELi3EEENS4_18smem_ptr_flag_bitsILi16EEENSV_INS5_IJNSA_ILi8EEESI_EEENS5_IJSI_SC_EEEEEEEvNS4_8identityENS4_23SM90_TMA_LOAD_MULTICASTES1E_vS1F_EENS_8epilogue10collective6detail29Sm90TmaWarpSpecializedAdapterINS1J_15DefaultEpilogueISK_SL_SL_NS1I_6thread17LinearCombinationISK_Li1EffLNS1N_9ScaleType4KindE0ELNS_15FloatRoundStyleE2ESK_EENS1_15EpilogueDefaultEEEEEvvEEEEvNT_6ParamsE,"aw",@nobits
	.sectionflags	@""
	.align	16
	.zero		1024


//--------------------- .nv.shared.reserved.0     --------------------------
	.section	.nv.shared.reserved.0,"aw",@nobits
	.weak		__nv_reservedSMEM_offset_0_alias
	.size		__nv_reservedSMEM_offset_0_alias, 0, 0
	.other		__nv_reservedSMEM_offset_0_alias,@"STO_CUDA_RESERVED_SHARED STV_DEFAULT"
__nv_reservedSMEM_offset_0_alias:
	.zero		0


//--------------------- .nv.global                --------------------------
	.section	.nv.global,"aw",@nobits
.nv.global:
	.type		_ZN40_INTERNAL_9b76785a_4_k_cu_ac76c49e_191334cute1_E,@object
	.size		_ZN40_INTERNAL_9b76785a_4_k_cu_ac76c49e_191334cute1_E,(_ZN40_INTERNAL_9b76785a_4_k_cu_ac76c49e_191334cuda3std3__45__cpo6cbeginE - _ZN40_INTERNAL_9b76785a_4_k_cu_ac76c49e_191334cute1_E)
_ZN40_INTERNAL_9b76785a_4_k_cu_ac76c49e_191334cute1_E:
	.zero		1
	.type		_ZN40_INTERNAL_9b76785a_4_k_cu_ac76c49e_191334cuda3std3__45__cpo6cbeginE,@object
	.size		_ZN40_INTERNAL_9b76785a_4_k_cu_ac76c49e_191334cuda3std3__45__cpo6cbeginE,(_ZN40_INTERNAL_9b76785a_4_k_cu_ac76c49e_191334cuda3std3__48in_placeE - _ZN40_INTERNAL_9b76785a_4_k_cu_ac76c49e_191334cuda3std3__45__cpo6cbeginE)
_ZN40_INTERNAL_9b76785a_4_k_cu_ac76c49e_191334cuda3std3__45__cpo6cbeginE:
	.zero		1
	.type		_ZN40_INTERNAL_9b76785a_4_k_cu_ac76c49e_191334cuda3std3__48in_placeE,@object
	.size		_ZN40_INTERNAL_9b76785a_4_k_cu_ac76c49e_191334cuda3std3__48in_placeE,(_ZN40_INTERNAL_9b76785a_4_k_cu_ac76c49e_191334cuda3std6ranges3__45__cpo9iter_moveE - _ZN40_INTERNAL_9b76785a_4_k_cu_ac76c49e_191334cuda3std3__48in_placeE)
_ZN40_INTERNAL_9b76785a_4_k_cu_ac76c49e_191334cuda3std3__48in_placeE:
	.zero		1
	.type		_ZN40_INTERNAL_9b76785a_4_k_cu_ac76c49e_191334cuda3std6ranges3__45__cpo9iter_moveE,@object
	.size		_ZN40_INTERNAL_9b76785a_4_k_cu_ac76c49e_191334cuda3std6ranges3__45__cpo9iter_moveE,(_ZN40_INTERNAL_9b76785a_4_k_cu_ac76c49e_191334cuda3std3__45__cpo5beginE - _ZN40_INTERNAL_9b76785a_4_k_cu_ac76c49e_191334cuda3std6ranges3__45__cpo9iter_moveE)
_ZN40_INTERNAL_9b76785a_4_k_cu_ac76c49e_191334cuda3std6ranges3__45__cpo9iter_moveE:
	.zero		1
	.type		_ZN40_INTERNAL_9b76785a_4_k_cu_ac76c49e_191334cuda3std3__45__cpo5beginE,@object
	.size		_ZN40_INTERNAL_9b76785a_4_k_cu_ac76c49e_191334cuda3std3__45__cpo5beginE,(_ZN40_INTERNAL_9b76785a_4_k_cu_ac76c49e_191334cuda3std3__442_GLOBAL__N__9b76785a_4_k_cu_ac76c49e_191336ignoreE - _ZN40_INTERNAL_9b76785a_4_k_cu_ac76c49e_191334cuda3std3__45__cpo5beginE)
_ZN40_INTERNAL_9b76785a_4_k_cu_ac76c49e_191334cuda3std3__45__cpo5beginE:
	.zero		1
	.type		_ZN40_INTERNAL_9b76785a_4_k_cu_ac76c49e_191334cuda3std3__442_GLOBAL__N__9b76785a_4_k_cu_ac76c49e_191336ignoreE,@object
	.size		_ZN40_INTERNAL_9b76785a_4_k_cu_ac76c49e_191334cuda3std3__442_GLOBAL__N__9b76785a_4_k_cu_ac76c49e_191336ignoreE,(_ZN40_INTERNAL_9b76785a_4_k_cu_ac76c49e_191334cute7productE - _ZN40_INTERNAL_9b76785a_4_k_cu_ac76c49e_191334cuda3std3__442_GLOBAL__N__9b76785a_4_k_cu_ac76c49e_191336ignoreE)
_ZN40_INTERNAL_9b76785a_4_k_cu_ac76c49e_191334cuda3std3__442_GLOBAL__N__9b76785a_4_k_cu_ac76c49e_191336ignoreE:
	.zero		1
	.type		_ZN40_INTERNAL_9b76785a_4_k_cu_ac76c49e_191334cute7productE,@object
	.size		_ZN40_INTERNAL_9b76785a_4_k_cu_ac76c49e_191334cute7productE,(_ZN40_INTERNAL_9b76785a_4_k_cu_ac76c49e_191334cuda3std3__45__cpo3endE - _ZN40_INTERNAL_9b76785a_4_k_cu_ac76c49e_191334cute7productE)
_ZN40_INTERNAL_9b76785a_4_k_cu_ac76c49e_191334cute7productE:
	.zero		1
	.type		_ZN40_INTERNAL_9b76785a_4_k_cu_ac76c49e_191334cuda3std3__45__cpo3endE,@object
	.size		_ZN40_INTERNAL_9b76785a_4_k_cu_ac76c49e_191334cuda3std3__45__cpo3endE,(_ZN40_INTERNAL_9b76785a_4_k_cu_ac76c49e_191334cuda3std3__419piecewise_constructE - _ZN40_INTERNAL_9b76785a_4_k_cu_ac76c49e_191334cuda3std3__45__cpo3endE)
_ZN40_INTERNAL_9b76785a_4_k_cu_ac76c49e_191334cuda3std3__45__cpo3endE:
	.zero		1
	.type		_ZN40_INTERNAL_9b76785a_4_k_cu_ac76c49e_191334cuda3std3__419piecewise_constructE,@object
	.size		_ZN40_INTERNAL_9b76785a_4_k_cu_ac76c49e_191334cuda3std3__419piecewise_constructE,(_ZN40_INTERNAL_9b76785a_4_k_cu_ac76c49e_191334cuda3std3__45__cpo4cendE - _ZN40_INTERNAL_9b76785a_4_k_cu_ac76c49e_191334cuda3std3__419piecewise_constructE)
_ZN40_INTERNAL_9b76785a_4_k_cu_ac76c49e_191334cuda3std3__419piecewise_constructE:
	.zero		1
	.type		_ZN40_INTERNAL_9b76785a_4_k_cu_ac76c49e_191334cuda3std3__45__cpo4cendE,@object
	.size		_ZN40_INTERNAL_9b76785a_4_k_cu_ac76c49e_191334cuda3std3__45__cpo4cendE,(_ZN40_INTERNAL_9b76785a_4_k_cu_ac76c49e_191334cuda3std6ranges3__45__cpo4swapE - _ZN40_INTERNAL_9b76785a_4_k_cu_ac76c49e_191334cuda3std3__45__cpo4cendE)
_ZN40_INTERNAL_9b76785a_4_k_cu_ac76c49e_191334cuda3std3__45__cpo4cendE:
	.zero		1
	.type		_ZN40_INTERNAL_9b76785a_4_k_cu_ac76c49e_191334cuda3std6ranges3__45__cpo4swapE,@object
	.size		_ZN40_INTERNAL_9b76785a_4_k_cu_ac76c49e_191334cuda3std6ranges3__45__cpo4swapE,(.L_8 - _ZN40_INTERNAL_9b76785a_4_k_cu_ac76c49e_191334cuda3std6ranges3__45__cpo4swapE)
_ZN40_INTERNAL_9b76785a_4_k_cu_ac76c49e_191334cuda3std6ranges3__45__cpo4swapE:
	.zero		1
.L_8:


//--------------------- .nv.constant0._ZN7cutlass13device_kernelINS_4gemm6kernel13GemmUniversalIN4cute5tupleIJiiiiEEENS1_10collective13CollectiveMmaINS1_34MainloopSm90TmaGmmaWarpSpecializedILi18ENS5_IJNS4_1CILi4EEENSA_ILi1EEESC_EEENS1_35KernelTmaWarpSpecializedCooperativeEEENS5_IJNSA_ILi128EEENSA_ILi64EEENSA_ILi32EEEEEENS_10bfloat16_tENS5_IJlSC_lEEESK_SL_NS4_8TiledMMAINS4_8MMA_AtomIJNS4_4SM904GMMA27MMA_64x64x16_F32BF16BF16_SSILNSP_5MajorE0ELSR_0ELNSP_7ScaleInE1ELSS_1EEEEEENS4_6LayoutINS5_IJNSA_ILi2EEESC_SC_EEENS5_IJSC_NSA_ILi0EEESY_EEEEENS5_IJNS4_10UnderscoreES11_S11_EEEEENS4_13SM90_TMA_LOADENS4_14ComposedLayoutINS4_7SwizzleILi2ELi4ELi3EEENS4_18smem_ptr_flag_bitsILi16EEENSV_INS5_IJNSA_ILi8EEESI_EEENS5_IJSI_SC_EEEEEEEvNS4_8identityENS4_23SM90_TMA_LOAD_MULTICASTES1E_vS1F_EENS_8epilogue10collective6detail29Sm90TmaWarpSpecializedAdapterINS1J_15DefaultEpilogueISK_SL_SL_NS1I_6thread17LinearCombinationISK_Li1EffLNS1N_9ScaleType4KindE0ELNS_15FloatRoundStyleE2ESK_EENS1_15EpilogueDefaultEEEEEvvEEEEvNT_6ParamsE --------------------------
	.section	.nv.constant0._ZN7cutlass13device_kernelINS_4gemm6kernel13GemmUniversalIN4cute5tupleIJiiiiEEENS1_10collective13CollectiveMmaINS1_34MainloopSm90TmaGmmaWarpSpecializedILi18ENS5_IJNS4_1CILi4EEENSA_ILi1EEESC_EEENS1_35KernelTmaWarpSpecializedCooperativeEEENS5_IJNSA_ILi128EEENSA_ILi64EEENSA_ILi32EEEEEENS_10bfloat16_tENS5_IJlSC_lEEESK_SL_NS4_8TiledMMAINS4_8MMA_AtomIJNS4_4SM904GMMA27MMA_64x64x16_F32BF16BF16_SSILNSP_5MajorE0ELSR_0ELNSP_7ScaleInE1ELSS_1EEEEEENS4_6LayoutINS5_IJNSA_ILi2EEESC_SC_EEENS5_IJSC_NSA_ILi0EEESY_EEEEENS5_IJNS4_10UnderscoreES11_S11_EEEEENS4_13SM90_TMA_LOADENS4_14ComposedLayoutINS4_7SwizzleILi2ELi4ELi3EEENS4_18smem_ptr_flag_bitsILi16EEENSV_INS5_IJNSA_ILi8EEESI_EEENS5_IJSI_SC_EEEEEEEvNS4_8identityENS4_23SM90_TMA_LOAD_MULTICASTES1E_vS1F_EENS_8epilogue10collective6detail29Sm90TmaWarpSpecializedAdapterINS1J_15DefaultEpilogueISK_SL_SL_NS1I_6thread17LinearCombinationISK_Li1EffLNS1N_9ScaleType4KindE0ELNS_15FloatRoundStyleE2ESK_EENS1_15EpilogueDefaultEEEEEvvEEEEvNT_6ParamsE,"a",@progbits
	.sectionflags	@""
	.align	4
.nv.constant0._ZN7cutlass13device_kernelINS_4gemm6kernel13GemmUniversalIN4cute5tupleIJiiiiEEENS1_10collective13CollectiveMmaINS1_34MainloopSm90TmaGmmaWarpSpecializedILi18ENS5_IJNS4_1CILi4EEENSA_ILi1EEESC_EEENS1_35KernelTmaWarpSpecializedCooperativeEEENS5_IJNSA_ILi128EEENSA_ILi64EEENSA_ILi32EEEEEENS_10bfloat16_tENS5_IJlSC_lEEESK_SL_NS4_8TiledMMAINS4_8MMA_AtomIJNS4_4SM904GMMA27MMA_64x64x16_F32BF16BF16_SSILNSP_5MajorE0ELSR_0ELNSP_7ScaleInE1ELSS_1EEEEEENS4_6LayoutINS5_IJNSA_ILi2EEESC_SC_EEENS5_IJSC_NSA_ILi0EEESY_EEEEENS5_IJNS4_10UnderscoreES11_S11_EEEEENS4_13SM90_TMA_LOADENS4_14ComposedLayoutINS4_7SwizzleILi2ELi4ELi3EEENS4_18smem_ptr_flag_bitsILi16EEENSV_INS5_IJNSA_ILi8EEESI_EEENS5_IJSI_SC_EEEEEEEvNS4_8identityENS4_23SM90_TMA_LOAD_MULTICASTES1E_vS1F_EENS_8epilogue10collective6detail29Sm90TmaWarpSpecializedAdapterINS1J_15DefaultEpilogueISK_SL_SL_NS1I_6thread17LinearCombinationISK_Li1EffLNS1N_9ScaleType4KindE0ELNS_15FloatRoundStyleE2ESK_EENS1_15EpilogueDefaultEEEEEvvEEEEvNT_6ParamsE:
	.zero		1664


//--------------------- SYMBOLS --------------------------

	.type		.nv.reservedSmem.offset0,@object
	.size		.nv.reservedSmem.offset0,0x4
	.type		__assertfail,@function
